//
// Generated by NVIDIA NVVM Compiler
//
// Compiler Build ID: CL-36424714
// Cuda compilation tools, release 13.0, V13.0.88
// Based on NVVM 20.0.0
//

.version 9.0
.target sm_100
.address_size 64

	// .globl	pvi_build_scale_f32

.visible .entry pvi_build_scale_f32(
	.param .u64 .ptr .align 1 pvi_build_scale_f32_param_0,
	.param .u64 .ptr .align 1 pvi_build_scale_f32_param_1,
	.param .u32 pvi_build_scale_f32_param_2,
	.param .u32 pvi_build_scale_f32_param_3,
	.param .u64 .ptr .align 1 pvi_build_scale_f32_param_4
)
{
	.reg .pred 	%p<57>;
	.reg .b32 	%r<58>;
	.reg .b32 	%f<33>;
	.reg .b64 	%rd<54>;
	.reg .b64 	%fd<123>;

	ld.param.u64 	%rd29, [pvi_build_scale_f32_param_0];
	ld.param.u64 	%rd30, [pvi_build_scale_f32_param_1];
	ld.param.u32 	%r29, [pvi_build_scale_f32_param_2];
	ld.param.u32 	%r30, [pvi_build_scale_f32_param_3];
	ld.param.u64 	%rd31, [pvi_build_scale_f32_param_4];
	cvta.to.global.u64 	%rd1, %rd30;
	cvta.to.global.u64 	%rd2, %rd29;
	cvta.to.global.u64 	%rd3, %rd31;
	setp.lt.s32 	%p6, %r29, 1;
	@%p6 bra 	$L__BB0_53;
	mov.u32 	%r31, %ctaid.x;
	mov.u32 	%r32, %tid.x;
	or.b32  	%r33, %r31, %r32;
	setp.ne.s32 	%p7, %r33, 0;
	@%p7 bra 	$L__BB0_53;
	max.s32 	%r1, %r30, 0;
	and.b32  	%r2, %r29, 15;
	setp.lt.u32 	%p8, %r29, 16;
	mov.b32 	%r51, 0;
	@%p8 bra 	$L__BB0_5;
	and.b32  	%r51, %r29, 2147483632;
	neg.s32 	%r49, %r51;
	add.s64 	%rd46, %rd3, 32;
$L__BB0_4:
	.pragma "nounroll";
	mov.b32 	%r35, 2143289344;
	st.global.u32 	[%rd46+-32], %r35;
	st.global.u32 	[%rd46+-28], %r35;
	st.global.u32 	[%rd46+-24], %r35;
	st.global.u32 	[%rd46+-20], %r35;
	st.global.u32 	[%rd46+-16], %r35;
	st.global.u32 	[%rd46+-12], %r35;
	st.global.u32 	[%rd46+-8], %r35;
	st.global.u32 	[%rd46+-4], %r35;
	st.global.u32 	[%rd46], %r35;
	st.global.u32 	[%rd46+4], %r35;
	st.global.u32 	[%rd46+8], %r35;
	st.global.u32 	[%rd46+12], %r35;
	st.global.u32 	[%rd46+16], %r35;
	st.global.u32 	[%rd46+20], %r35;
	st.global.u32 	[%rd46+24], %r35;
	st.global.u32 	[%rd46+28], %r35;
	add.s32 	%r49, %r49, 16;
	add.s64 	%rd46, %rd46, 64;
	setp.ne.s32 	%p9, %r49, 0;
	@%p9 bra 	$L__BB0_4;
$L__BB0_5:
	setp.eq.s32 	%p10, %r2, 0;
	@%p10 bra 	$L__BB0_14;
	and.b32  	%r8, %r29, 7;
	setp.lt.u32 	%p11, %r2, 8;
	@%p11 bra 	$L__BB0_8;
	mul.wide.u32 	%rd32, %r51, 4;
	add.s64 	%rd33, %rd3, %rd32;
	mov.b32 	%r36, 2143289344;
	st.global.u32 	[%rd33], %r36;
	st.global.u32 	[%rd33+4], %r36;
	st.global.u32 	[%rd33+8], %r36;
	st.global.u32 	[%rd33+12], %r36;
	st.global.u32 	[%rd33+16], %r36;
	st.global.u32 	[%rd33+20], %r36;
	st.global.u32 	[%rd33+24], %r36;
	st.global.u32 	[%rd33+28], %r36;
	add.s32 	%r51, %r51, 8;
$L__BB0_8:
	setp.eq.s32 	%p12, %r8, 0;
	@%p12 bra 	$L__BB0_14;
	and.b32  	%r11, %r29, 3;
	setp.lt.u32 	%p13, %r8, 4;
	@%p13 bra 	$L__BB0_11;
	mul.wide.u32 	%rd34, %r51, 4;
	add.s64 	%rd35, %rd3, %rd34;
	mov.b32 	%r37, 2143289344;
	st.global.u32 	[%rd35], %r37;
	st.global.u32 	[%rd35+4], %r37;
	st.global.u32 	[%rd35+8], %r37;
	st.global.u32 	[%rd35+12], %r37;
	add.s32 	%r51, %r51, 4;
$L__BB0_11:
	setp.eq.s32 	%p14, %r11, 0;
	@%p14 bra 	$L__BB0_14;
	mul.wide.u32 	%rd36, %r51, 4;
	add.s64 	%rd47, %rd3, %rd36;
	neg.s32 	%r53, %r11;
$L__BB0_13:
	.pragma "nounroll";
	mov.b32 	%r38, 2143289344;
	st.global.u32 	[%rd47], %r38;
	add.s64 	%rd47, %rd47, 4;
	add.s32 	%r53, %r53, 1;
	setp.ne.s32 	%p15, %r53, 0;
	@%p15 bra 	$L__BB0_13;
$L__BB0_14:
	setp.ge.s32 	%p16, %r30, %r29;
	@%p16 bra 	$L__BB0_53;
	cvt.u64.u32 	%rd10, %r1;
	mul.wide.u32 	%rd37, %r1, 4;
	add.s64 	%rd38, %rd3, %rd37;
	mov.b32 	%r39, 1065353216;
	st.global.u32 	[%rd38], %r39;
	add.s32 	%r56, %r1, 1;
	setp.ge.u32 	%p17, %r56, %r29;
	@%p17 bra 	$L__BB0_53;
	shl.b64 	%rd39, %rd10, 2;
	add.s64 	%rd40, %rd1, %rd39;
	ld.global.nc.f32 	%f11, [%rd40];
	cvt.f64.f32 	%fd121, %f11;
	add.s64 	%rd41, %rd2, %rd39;
	ld.global.nc.f32 	%f12, [%rd41];
	cvt.f64.f32 	%fd120, %f12;
	not.b32 	%r40, %r1;
	add.s32 	%r41, %r29, %r40;
	and.b32  	%r18, %r41, 3;
	setp.eq.s32 	%p18, %r18, 0;
	mov.f64 	%fd104, 0d3FF0000000000000;
	@%p18 bra 	$L__BB0_26;
	neg.s32 	%r55, %r18;
	add.s64 	%rd43, %rd37, 4;
	add.s64 	%rd50, %rd3, %rd43;
	add.s64 	%rd49, %rd1, %rd43;
	add.s64 	%rd48, %rd2, %rd43;
	mov.f64 	%fd104, 0d3FF0000000000000;
	mov.u32 	%r54, %r1;
$L__BB0_18:
	.pragma "nounroll";
	ld.global.nc.f32 	%f1, [%rd48];
	ld.global.nc.f32 	%f2, [%rd49];
	abs.f32 	%f13, %f1;
	setp.equ.f32 	%p19, %f13, 0f7F800000;
	abs.f32 	%f14, %f2;
	setp.equ.f32 	%p20, %f14, 0f7F800000;
	or.pred  	%p1, %p19, %p20;
	abs.f64 	%fd59, %fd120;
	setp.equ.f64 	%p21, %fd59, 0d7FF0000000000000;
	or.pred  	%p22, %p1, %p21;
	abs.f64 	%fd61, %fd121;
	setp.equ.f64 	%p23, %fd61, 0d7FF0000000000000;
	or.pred  	%p24, %p22, %p23;
	@%p24 bra 	$L__BB0_22;
	cvt.f64.f32 	%fd6, %f2;
	setp.geu.f64 	%p25, %fd121, %fd6;
	@%p25 bra 	$L__BB0_21;
	cvt.f64.f32 	%fd63, %f1;
	sub.f64 	%fd64, %fd63, %fd120;
	div.rn.f64 	%fd65, %fd64, %fd120;
	fma.rn.f64 	%fd104, %fd65, %fd104, %fd104;
$L__BB0_21:
	cvt.rn.f32.f64 	%f16, %fd104;
	st.global.f32 	[%rd50], %f16;
	cvt.f64.f32 	%fd120, %f1;
	mov.f64 	%fd121, %fd6;
	bra.uni 	$L__BB0_24;
$L__BB0_22:
	mov.b32 	%r42, 2143289344;
	st.global.u32 	[%rd50], %r42;
	@%p1 bra 	$L__BB0_24;
	cvt.f64.f32 	%fd120, %f1;
	cvt.f64.f32 	%fd121, %f2;
$L__BB0_24:
	add.s32 	%r55, %r55, 1;
	setp.ne.s32 	%p26, %r55, 0;
	add.s32 	%r54, %r54, 1;
	add.s64 	%rd50, %rd50, 4;
	add.s64 	%rd49, %rd49, 4;
	add.s64 	%rd48, %rd48, 4;
	@%p26 bra 	$L__BB0_18;
	add.s32 	%r56, %r54, 1;
$L__BB0_26:
	sub.s32 	%r43, %r29, %r1;
	add.s32 	%r44, %r43, -2;
	setp.lt.u32 	%p27, %r44, 3;
	@%p27 bra 	$L__BB0_53;
	sub.s32 	%r57, %r56, %r29;
	mul.wide.u32 	%rd44, %r56, 4;
	add.s64 	%rd45, %rd44, 8;
	add.s64 	%rd53, %rd2, %rd45;
	add.s64 	%rd52, %rd1, %rd45;
	add.s64 	%rd51, %rd3, %rd45;
$L__BB0_28:
	ld.global.nc.f32 	%f3, [%rd53+-8];
	ld.global.nc.f32 	%f4, [%rd52+-8];
	abs.f32 	%f17, %f3;
	setp.equ.f32 	%p28, %f17, 0f7F800000;
	abs.f32 	%f18, %f4;
	setp.equ.f32 	%p29, %f18, 0f7F800000;
	or.pred  	%p2, %p28, %p29;
	abs.f64 	%fd66, %fd120;
	setp.equ.f64 	%p30, %fd66, 0d7FF0000000000000;
	or.pred  	%p31, %p2, %p30;
	abs.f64 	%fd68, %fd121;
	setp.equ.f64 	%p32, %fd68, 0d7FF0000000000000;
	or.pred  	%p33, %p31, %p32;
	@%p33 bra 	$L__BB0_32;
	cvt.f64.f32 	%fd109, %f4;
	setp.geu.f64 	%p34, %fd121, %fd109;
	@%p34 bra 	$L__BB0_31;
	cvt.f64.f32 	%fd70, %f3;
	sub.f64 	%fd71, %fd70, %fd120;
	div.rn.f64 	%fd72, %fd71, %fd120;
	fma.rn.f64 	%fd104, %fd72, %fd104, %fd104;
$L__BB0_31:
	cvt.rn.f32.f64 	%f20, %fd104;
	st.global.f32 	[%rd51+-8], %f20;
	cvt.f64.f32 	%fd120, %f3;
	bra.uni 	$L__BB0_34;
$L__BB0_32:
	mov.b32 	%r45, 2143289344;
	st.global.u32 	[%rd51+-8], %r45;
	mov.f64 	%fd109, %fd121;
	@%p2 bra 	$L__BB0_34;
	cvt.f64.f32 	%fd120, %f3;
	cvt.f64.f32 	%fd109, %f4;
$L__BB0_34:
	ld.global.nc.f32 	%f5, [%rd53+-4];
	ld.global.nc.f32 	%f6, [%rd52+-4];
	abs.f32 	%f21, %f5;
	setp.equ.f32 	%p35, %f21, 0f7F800000;
	abs.f32 	%f22, %f6;
	setp.equ.f32 	%p36, %f22, 0f7F800000;
	or.pred  	%p3, %p35, %p36;
	abs.f64 	%fd73, %fd120;
	setp.equ.f64 	%p37, %fd73, 0d7FF0000000000000;
	or.pred  	%p38, %p3, %p37;
	abs.f64 	%fd75, %fd109;
	setp.equ.f64 	%p39, %fd75, 0d7FF0000000000000;
	or.pred  	%p40, %p38, %p39;
	@%p40 bra 	$L__BB0_38;
	cvt.f64.f32 	%fd113, %f6;
	setp.geu.f64 	%p41, %fd109, %fd113;
	@%p41 bra 	$L__BB0_37;
	cvt.f64.f32 	%fd77, %f5;
	sub.f64 	%fd78, %fd77, %fd120;
	div.rn.f64 	%fd79, %fd78, %fd120;
	fma.rn.f64 	%fd104, %fd79, %fd104, %fd104;
$L__BB0_37:
	cvt.rn.f32.f64 	%f24, %fd104;
	st.global.f32 	[%rd51+-4], %f24;
	cvt.f64.f32 	%fd120, %f5;
	bra.uni 	$L__BB0_40;
$L__BB0_38:
	mov.b32 	%r46, 2143289344;
	st.global.u32 	[%rd51+-4], %r46;
	mov.f64 	%fd113, %fd109;
	@%p3 bra 	$L__BB0_40;
	cvt.f64.f32 	%fd120, %f5;
	cvt.f64.f32 	%fd113, %f6;
$L__BB0_40:
	ld.global.nc.f32 	%f7, [%rd53];
	ld.global.nc.f32 	%f8, [%rd52];
	abs.f32 	%f25, %f7;
	setp.equ.f32 	%p42, %f25, 0f7F800000;
	abs.f32 	%f26, %f8;
	setp.equ.f32 	%p43, %f26, 0f7F800000;
	or.pred  	%p4, %p42, %p43;
	abs.f64 	%fd80, %fd120;
	setp.equ.f64 	%p44, %fd80, 0d7FF0000000000000;
	or.pred  	%p45, %p4, %p44;
	abs.f64 	%fd82, %fd113;
	setp.equ.f64 	%p46, %fd82, 0d7FF0000000000000;
	or.pred  	%p47, %p45, %p46;
	@%p47 bra 	$L__BB0_44;
	cvt.f64.f32 	%fd117, %f8;
	setp.geu.f64 	%p48, %fd113, %fd117;
	@%p48 bra 	$L__BB0_43;
	cvt.f64.f32 	%fd84, %f7;
	sub.f64 	%fd85, %fd84, %fd120;
	div.rn.f64 	%fd86, %fd85, %fd120;
	fma.rn.f64 	%fd104, %fd86, %fd104, %fd104;
$L__BB0_43:
	cvt.rn.f32.f64 	%f28, %fd104;
	st.global.f32 	[%rd51], %f28;
	cvt.f64.f32 	%fd120, %f7;
	bra.uni 	$L__BB0_46;
$L__BB0_44:
	mov.b32 	%r47, 2143289344;
	st.global.u32 	[%rd51], %r47;
	mov.f64 	%fd117, %fd113;
	@%p4 bra 	$L__BB0_46;
	cvt.f64.f32 	%fd120, %f7;
	cvt.f64.f32 	%fd117, %f8;
$L__BB0_46:
	ld.global.nc.f32 	%f9, [%rd53+4];
	ld.global.nc.f32 	%f10, [%rd52+4];
	abs.f32 	%f29, %f9;
	setp.equ.f32 	%p49, %f29, 0f7F800000;
	abs.f32 	%f30, %f10;
	setp.equ.f32 	%p50, %f30, 0f7F800000;
	or.pred  	%p5, %p49, %p50;
	abs.f64 	%fd87, %fd120;
	setp.equ.f64 	%p51, %fd87, 0d7FF0000000000000;
	or.pred  	%p52, %p5, %p51;
	abs.f64 	%fd89, %fd117;
	setp.equ.f64 	%p53, %fd89, 0d7FF0000000000000;
	or.pred  	%p54, %p52, %p53;
	@%p54 bra 	$L__BB0_50;
	cvt.f64.f32 	%fd121, %f10;
	setp.geu.f64 	%p55, %fd117, %fd121;
	@%p55 bra 	$L__BB0_49;
	cvt.f64.f32 	%fd91, %f9;
	sub.f64 	%fd92, %fd91, %fd120;
	div.rn.f64 	%fd93, %fd92, %fd120;
	fma.rn.f64 	%fd104, %fd93, %fd104, %fd104;
$L__BB0_49:
	cvt.rn.f32.f64 	%f32, %fd104;
	st.global.f32 	[%rd51+4], %f32;
	cvt.f64.f32 	%fd120, %f9;
	bra.uni 	$L__BB0_52;
$L__BB0_50:
	mov.b32 	%r48, 2143289344;
	st.global.u32 	[%rd51+4], %r48;
	mov.f64 	%fd121, %fd117;
	@%p5 bra 	$L__BB0_52;
	cvt.f64.f32 	%fd120, %f9;
	cvt.f64.f32 	%fd121, %f10;
$L__BB0_52:
	add.s32 	%r57, %r57, 4;
	add.s64 	%rd53, %rd53, 16;
	add.s64 	%rd52, %rd52, 16;
	add.s64 	%rd51, %rd51, 16;
	setp.ne.s32 	%p56, %r57, 0;
	@%p56 bra 	$L__BB0_28;
$L__BB0_53:
	ret;

}
	// .globl	pvi_apply_scale_batch_f32
.visible .entry pvi_apply_scale_batch_f32(
	.param .u64 .ptr .align 1 pvi_apply_scale_batch_f32_param_0,
	.param .u32 pvi_apply_scale_batch_f32_param_1,
	.param .u32 pvi_apply_scale_batch_f32_param_2,
	.param .u64 .ptr .align 1 pvi_apply_scale_batch_f32_param_3,
	.param .u32 pvi_apply_scale_batch_f32_param_4,
	.param .u64 .ptr .align 1 pvi_apply_scale_batch_f32_param_5
)
{
	.reg .pred 	%p<39>;
	.reg .b32 	%r<126>;
	.reg .b32 	%f<90>;
	.reg .b64 	%rd<151>;

	ld.param.u64 	%rd15, [pvi_apply_scale_batch_f32_param_0];
	ld.param.u32 	%r72, [pvi_apply_scale_batch_f32_param_1];
	ld.param.u32 	%r73, [pvi_apply_scale_batch_f32_param_2];
	ld.param.u64 	%rd16, [pvi_apply_scale_batch_f32_param_3];
	ld.param.u32 	%r74, [pvi_apply_scale_batch_f32_param_4];
	ld.param.u64 	%rd17, [pvi_apply_scale_batch_f32_param_5];
	cvta.to.global.u64 	%rd1, %rd17;
	cvta.to.global.u64 	%rd2, %rd16;
	mov.u32 	%r75, %ctaid.x;
	mov.u32 	%r76, %ntid.x;
	mov.u32 	%r77, %tid.x;
	mad.lo.s32 	%r1, %r75, %r76, %r77;
	setp.ge.s32 	%p1, %r1, %r72;
	setp.lt.s32 	%p2, %r74, 1;
	or.pred  	%p3, %p1, %p2;
	@%p3 bra 	$L__BB1_50;
	cvta.to.global.u64 	%rd18, %rd15;
	mul.wide.s32 	%rd19, %r1, 4;
	add.s64 	%rd20, %rd18, %rd19;
	ld.global.nc.f32 	%f1, [%rd20];
	setp.ge.s32 	%p4, %r1, %r73;
	@%p4 bra 	$L__BB1_13;
	and.b32  	%r2, %r74, 7;
	setp.lt.u32 	%p31, %r74, 8;
	mov.b32 	%r111, 0;
	@%p31 bra 	$L__BB1_5;
	and.b32  	%r111, %r74, 2147483640;
	neg.s32 	%r103, %r111;
	shl.b32 	%r5, %r72, 3;
	mul.wide.s32 	%rd127, %r72, 4;
	mov.u32 	%r102, %r1;
$L__BB1_4:
	.pragma "nounroll";
	mul.wide.s32 	%rd125, %r102, 4;
	add.s64 	%rd126, %rd1, %rd125;
	mov.b32 	%r94, 2143289344;
	st.global.u32 	[%rd126], %r94;
	add.s64 	%rd128, %rd126, %rd127;
	st.global.u32 	[%rd128], %r94;
	add.s64 	%rd129, %rd128, %rd127;
	st.global.u32 	[%rd129], %r94;
	add.s64 	%rd130, %rd129, %rd127;
	st.global.u32 	[%rd130], %r94;
	add.s64 	%rd131, %rd130, %rd127;
	st.global.u32 	[%rd131], %r94;
	add.s64 	%rd132, %rd131, %rd127;
	st.global.u32 	[%rd132], %r94;
	add.s64 	%rd133, %rd132, %rd127;
	st.global.u32 	[%rd133], %r94;
	add.s64 	%rd134, %rd133, %rd127;
	st.global.u32 	[%rd134], %r94;
	add.s32 	%r103, %r103, 8;
	add.s32 	%r102, %r102, %r5;
	setp.eq.s32 	%p32, %r103, 0;
	@%p32 bra 	$L__BB1_5;
	bra.uni 	$L__BB1_4;
$L__BB1_5:
	setp.eq.s32 	%p33, %r2, 0;
	@%p33 bra 	$L__BB1_50;
	and.b32  	%r35, %r74, 3;
	setp.lt.u32 	%p34, %r2, 4;
	@%p34 bra 	$L__BB1_8;
	mad.lo.s32 	%r95, %r111, %r72, %r1;
	mul.wide.s32 	%rd135, %r95, 4;
	add.s64 	%rd136, %rd1, %rd135;
	mov.b32 	%r96, 2143289344;
	st.global.u32 	[%rd136], %r96;
	mul.wide.s32 	%rd137, %r72, 4;
	add.s64 	%rd138, %rd136, %rd137;
	st.global.u32 	[%rd138], %r96;
	add.s64 	%rd139, %rd138, %rd137;
	st.global.u32 	[%rd139], %r96;
	add.s64 	%rd140, %rd139, %rd137;
	st.global.u32 	[%rd140], %r96;
	add.s32 	%r111, %r111, 4;
$L__BB1_8:
	setp.eq.s32 	%p35, %r35, 0;
	@%p35 bra 	$L__BB1_50;
	setp.eq.s32 	%p36, %r35, 1;
	@%p36 bra 	$L__BB1_11;
	mad.lo.s32 	%r97, %r111, %r72, %r1;
	mul.wide.s32 	%rd141, %r97, 4;
	add.s64 	%rd142, %rd1, %rd141;
	mov.b32 	%r98, 2143289344;
	st.global.u32 	[%rd142], %r98;
	mul.wide.s32 	%rd143, %r72, 4;
	add.s64 	%rd144, %rd142, %rd143;
	st.global.u32 	[%rd144], %r98;
	add.s32 	%r111, %r111, 2;
$L__BB1_11:
	and.b32  	%r99, %r74, 1;
	setp.eq.b32 	%p37, %r99, 1;
	not.pred 	%p38, %p37;
	@%p38 bra 	$L__BB1_50;
	mad.lo.s32 	%r100, %r111, %r72, %r1;
	mul.wide.s32 	%rd145, %r100, 4;
	add.s64 	%rd146, %rd1, %rd145;
	mov.b32 	%r101, 2143289344;
	st.global.u32 	[%rd146], %r101;
	bra.uni 	$L__BB1_50;
$L__BB1_13:
	setp.ne.s32 	%p5, %r1, %r73;
	@%p5 bra 	$L__BB1_26;
	and.b32  	%r10, %r74, 15;
	setp.lt.u32 	%p23, %r74, 16;
	mov.b32 	%r114, 0;
	@%p23 bra 	$L__BB1_17;
	and.b32  	%r114, %r74, 2147483632;
	neg.s32 	%r105, %r114;
	shl.b32 	%r13, %r72, 4;
	add.s64 	%rd147, %rd2, 32;
	mul.wide.s32 	%rd86, %r72, 4;
	mov.u32 	%r104, %r73;
$L__BB1_16:
	.pragma "nounroll";
	ld.global.nc.f32 	%f61, [%rd147+-32];
	mul.wide.s32 	%rd84, %r104, 4;
	add.s64 	%rd85, %rd1, %rd84;
	st.global.f32 	[%rd85], %f61;
	ld.global.nc.f32 	%f62, [%rd147+-28];
	add.s64 	%rd87, %rd85, %rd86;
	st.global.f32 	[%rd87], %f62;
	ld.global.nc.f32 	%f63, [%rd147+-24];
	add.s64 	%rd88, %rd87, %rd86;
	st.global.f32 	[%rd88], %f63;
	ld.global.nc.f32 	%f64, [%rd147+-20];
	add.s64 	%rd89, %rd88, %rd86;
	st.global.f32 	[%rd89], %f64;
	ld.global.nc.f32 	%f65, [%rd147+-16];
	add.s64 	%rd90, %rd89, %rd86;
	st.global.f32 	[%rd90], %f65;
	ld.global.nc.f32 	%f66, [%rd147+-12];
	add.s64 	%rd91, %rd90, %rd86;
	st.global.f32 	[%rd91], %f66;
	ld.global.nc.f32 	%f67, [%rd147+-8];
	add.s64 	%rd92, %rd91, %rd86;
	st.global.f32 	[%rd92], %f67;
	ld.global.nc.f32 	%f68, [%rd147+-4];
	add.s64 	%rd93, %rd92, %rd86;
	st.global.f32 	[%rd93], %f68;
	ld.global.nc.f32 	%f69, [%rd147];
	add.s64 	%rd94, %rd93, %rd86;
	st.global.f32 	[%rd94], %f69;
	ld.global.nc.f32 	%f70, [%rd147+4];
	add.s64 	%rd95, %rd94, %rd86;
	st.global.f32 	[%rd95], %f70;
	ld.global.nc.f32 	%f71, [%rd147+8];
	add.s64 	%rd96, %rd95, %rd86;
	st.global.f32 	[%rd96], %f71;
	ld.global.nc.f32 	%f72, [%rd147+12];
	add.s64 	%rd97, %rd96, %rd86;
	st.global.f32 	[%rd97], %f72;
	ld.global.nc.f32 	%f73, [%rd147+16];
	add.s64 	%rd98, %rd97, %rd86;
	st.global.f32 	[%rd98], %f73;
	ld.global.nc.f32 	%f74, [%rd147+20];
	add.s64 	%rd99, %rd98, %rd86;
	st.global.f32 	[%rd99], %f74;
	ld.global.nc.f32 	%f75, [%rd147+24];
	add.s64 	%rd100, %rd99, %rd86;
	st.global.f32 	[%rd100], %f75;
	ld.global.nc.f32 	%f76, [%rd147+28];
	add.s64 	%rd101, %rd100, %rd86;
	st.global.f32 	[%rd101], %f76;
	add.s32 	%r105, %r105, 16;
	add.s32 	%r104, %r104, %r13;
	add.s64 	%rd147, %rd147, 64;
	setp.eq.s32 	%p24, %r105, 0;
	@%p24 bra 	$L__BB1_17;
	bra.uni 	$L__BB1_16;
$L__BB1_17:
	setp.eq.s32 	%p25, %r10, 0;
	@%p25 bra 	$L__BB1_50;
	and.b32  	%r41, %r74, 7;
	setp.lt.u32 	%p26, %r10, 8;
	@%p26 bra 	$L__BB1_20;
	mul.wide.u32 	%rd102, %r114, 4;
	add.s64 	%rd103, %rd2, %rd102;
	ld.global.nc.f32 	%f77, [%rd103];
	mad.lo.s32 	%r91, %r114, %r72, %r73;
	mul.wide.s32 	%rd104, %r91, 4;
	add.s64 	%rd105, %rd1, %rd104;
	st.global.f32 	[%rd105], %f77;
	ld.global.nc.f32 	%f78, [%rd103+4];
	mul.wide.s32 	%rd106, %r72, 4;
	add.s64 	%rd107, %rd105, %rd106;
	st.global.f32 	[%rd107], %f78;
	ld.global.nc.f32 	%f79, [%rd103+8];
	add.s64 	%rd108, %rd107, %rd106;
	st.global.f32 	[%rd108], %f79;
	ld.global.nc.f32 	%f80, [%rd103+12];
	add.s64 	%rd109, %rd108, %rd106;
	st.global.f32 	[%rd109], %f80;
	ld.global.nc.f32 	%f81, [%rd103+16];
	add.s64 	%rd110, %rd109, %rd106;
	st.global.f32 	[%rd110], %f81;
	ld.global.nc.f32 	%f82, [%rd103+20];
	add.s64 	%rd111, %rd110, %rd106;
	st.global.f32 	[%rd111], %f82;
	ld.global.nc.f32 	%f83, [%rd103+24];
	add.s64 	%rd112, %rd111, %rd106;
	st.global.f32 	[%rd112], %f83;
	ld.global.nc.f32 	%f84, [%rd103+28];
	add.s64 	%rd113, %rd112, %rd106;
	st.global.f32 	[%rd113], %f84;
	add.s32 	%r114, %r114, 8;
$L__BB1_20:
	setp.eq.s32 	%p27, %r41, 0;
	@%p27 bra 	$L__BB1_50;
	and.b32  	%r44, %r74, 3;
	setp.lt.u32 	%p28, %r41, 4;
	@%p28 bra 	$L__BB1_23;
	mul.wide.u32 	%rd114, %r114, 4;
	add.s64 	%rd115, %rd2, %rd114;
	ld.global.nc.f32 	%f85, [%rd115];
	mad.lo.s32 	%r92, %r114, %r72, %r73;
	mul.wide.s32 	%rd116, %r92, 4;
	add.s64 	%rd117, %rd1, %rd116;
	st.global.f32 	[%rd117], %f85;
	ld.global.nc.f32 	%f86, [%rd115+4];
	mul.wide.s32 	%rd118, %r72, 4;
	add.s64 	%rd119, %rd117, %rd118;
	st.global.f32 	[%rd119], %f86;
	ld.global.nc.f32 	%f87, [%rd115+8];
	add.s64 	%rd120, %rd119, %rd118;
	st.global.f32 	[%rd120], %f87;
	ld.global.nc.f32 	%f88, [%rd115+12];
	add.s64 	%rd121, %rd120, %rd118;
	st.global.f32 	[%rd121], %f88;
	add.s32 	%r114, %r114, 4;
$L__BB1_23:
	setp.eq.s32 	%p29, %r44, 0;
	@%p29 bra 	$L__BB1_50;
	mad.lo.s32 	%r117, %r114, %r72, %r73;
	mul.wide.u32 	%rd122, %r114, 4;
	add.s64 	%rd149, %rd2, %rd122;
	neg.s32 	%r116, %r44;
$L__BB1_25:
	.pragma "nounroll";
	ld.global.nc.f32 	%f89, [%rd149];
	mul.wide.s32 	%rd123, %r117, 4;
	add.s64 	%rd124, %rd1, %rd123;
	st.global.f32 	[%rd124], %f89;
	add.s32 	%r117, %r117, %r72;
	add.s64 	%rd149, %rd149, 4;
	add.s32 	%r116, %r116, 1;
	setp.eq.s32 	%p30, %r116, 0;
	@%p30 bra 	$L__BB1_50;
	bra.uni 	$L__BB1_25;
$L__BB1_26:
	abs.f32 	%f2, %f1;
	setp.equ.f32 	%p6, %f2, 0f7F800000;
	@%p6 bra 	$L__BB1_39;
	and.b32  	%r18, %r74, 15;
	setp.lt.u32 	%p7, %r74, 16;
	mov.b32 	%r121, 0;
	@%p7 bra 	$L__BB1_30;
	and.b32  	%r121, %r74, 2147483632;
	neg.s32 	%r109, %r121;
	shl.b32 	%r21, %r72, 4;
	add.s64 	%rd148, %rd2, 32;
	mul.wide.s32 	%rd23, %r72, 4;
	mov.u32 	%r108, %r1;
$L__BB1_29:
	.pragma "nounroll";
	ld.global.nc.f32 	%f3, [%rd148+-32];
	mul.f32 	%f4, %f1, %f3;
	mul.wide.s32 	%rd21, %r108, 4;
	add.s64 	%rd22, %rd1, %rd21;
	st.global.f32 	[%rd22], %f4;
	ld.global.nc.f32 	%f5, [%rd148+-28];
	mul.f32 	%f6, %f1, %f5;
	add.s64 	%rd24, %rd22, %rd23;
	st.global.f32 	[%rd24], %f6;
	ld.global.nc.f32 	%f7, [%rd148+-24];
	mul.f32 	%f8, %f1, %f7;
	add.s64 	%rd25, %rd24, %rd23;
	st.global.f32 	[%rd25], %f8;
	ld.global.nc.f32 	%f9, [%rd148+-20];
	mul.f32 	%f10, %f1, %f9;
	add.s64 	%rd26, %rd25, %rd23;
	st.global.f32 	[%rd26], %f10;
	ld.global.nc.f32 	%f11, [%rd148+-16];
	mul.f32 	%f12, %f1, %f11;
	add.s64 	%rd27, %rd26, %rd23;
	st.global.f32 	[%rd27], %f12;
	ld.global.nc.f32 	%f13, [%rd148+-12];
	mul.f32 	%f14, %f1, %f13;
	add.s64 	%rd28, %rd27, %rd23;
	st.global.f32 	[%rd28], %f14;
	ld.global.nc.f32 	%f15, [%rd148+-8];
	mul.f32 	%f16, %f1, %f15;
	add.s64 	%rd29, %rd28, %rd23;
	st.global.f32 	[%rd29], %f16;
	ld.global.nc.f32 	%f17, [%rd148+-4];
	mul.f32 	%f18, %f1, %f17;
	add.s64 	%rd30, %rd29, %rd23;
	st.global.f32 	[%rd30], %f18;
	ld.global.nc.f32 	%f19, [%rd148];
	mul.f32 	%f20, %f1, %f19;
	add.s64 	%rd31, %rd30, %rd23;
	st.global.f32 	[%rd31], %f20;
	ld.global.nc.f32 	%f21, [%rd148+4];
	mul.f32 	%f22, %f1, %f21;
	add.s64 	%rd32, %rd31, %rd23;
	st.global.f32 	[%rd32], %f22;
	ld.global.nc.f32 	%f23, [%rd148+8];
	mul.f32 	%f24, %f1, %f23;
	add.s64 	%rd33, %rd32, %rd23;
	st.global.f32 	[%rd33], %f24;
	ld.global.nc.f32 	%f25, [%rd148+12];
	mul.f32 	%f26, %f1, %f25;
	add.s64 	%rd34, %rd33, %rd23;
	st.global.f32 	[%rd34], %f26;
	ld.global.nc.f32 	%f27, [%rd148+16];
	mul.f32 	%f28, %f1, %f27;
	add.s64 	%rd35, %rd34, %rd23;
	st.global.f32 	[%rd35], %f28;
	ld.global.nc.f32 	%f29, [%rd148+20];
	mul.f32 	%f30, %f1, %f29;
	add.s64 	%rd36, %rd35, %rd23;
	st.global.f32 	[%rd36], %f30;
	ld.global.nc.f32 	%f31, [%rd148+24];
	mul.f32 	%f32, %f1, %f31;
	add.s64 	%rd37, %rd36, %rd23;
	st.global.f32 	[%rd37], %f32;
	ld.global.nc.f32 	%f33, [%rd148+28];
	mul.f32 	%f34, %f1, %f33;
	add.s64 	%rd38, %rd37, %rd23;
	st.global.f32 	[%rd38], %f34;
	add.s32 	%r109, %r109, 16;
	add.s32 	%r108, %r108, %r21;
	add.s64 	%rd148, %rd148, 64;
	setp.eq.s32 	%p8, %r109, 0;
	@%p8 bra 	$L__BB1_30;
	bra.uni 	$L__BB1_29;
$L__BB1_30:
	setp.eq.s32 	%p9, %r18, 0;
	@%p9 bra 	$L__BB1_50;
	and.b32  	%r60, %r74, 7;
	setp.lt.u32 	%p10, %r18, 8;
	@%p10 bra 	$L__BB1_33;
	mul.wide.u32 	%rd39, %r121, 4;
	add.s64 	%rd40, %rd2, %rd39;
	ld.global.nc.f32 	%f35, [%rd40];
	mul.f32 	%f36, %f1, %f35;
	mad.lo.s32 	%r79, %r121, %r72, %r1;
	mul.wide.s32 	%rd41, %r79, 4;
	add.s64 	%rd42, %rd1, %rd41;
	st.global.f32 	[%rd42], %f36;
	ld.global.nc.f32 	%f37, [%rd40+4];
	mul.f32 	%f38, %f1, %f37;
	mul.wide.s32 	%rd43, %r72, 4;
	add.s64 	%rd44, %rd42, %rd43;
	st.global.f32 	[%rd44], %f38;
	ld.global.nc.f32 	%f39, [%rd40+8];
	mul.f32 	%f40, %f1, %f39;
	add.s64 	%rd45, %rd44, %rd43;
	st.global.f32 	[%rd45], %f40;
	ld.global.nc.f32 	%f41, [%rd40+12];
	mul.f32 	%f42, %f1, %f41;
	add.s64 	%rd46, %rd45, %rd43;
	st.global.f32 	[%rd46], %f42;
	ld.global.nc.f32 	%f43, [%rd40+16];
	mul.f32 	%f44, %f1, %f43;
	add.s64 	%rd47, %rd46, %rd43;
	st.global.f32 	[%rd47], %f44;
	ld.global.nc.f32 	%f45, [%rd40+20];
	mul.f32 	%f46, %f1, %f45;
	add.s64 	%rd48, %rd47, %rd43;
	st.global.f32 	[%rd48], %f46;
	ld.global.nc.f32 	%f47, [%rd40+24];
	mul.f32 	%f48, %f1, %f47;
	add.s64 	%rd49, %rd48, %rd43;
	st.global.f32 	[%rd49], %f48;
	ld.global.nc.f32 	%f49, [%rd40+28];
	mul.f32 	%f50, %f1, %f49;
	add.s64 	%rd50, %rd49, %rd43;
	st.global.f32 	[%rd50], %f50;
	add.s32 	%r121, %r121, 8;
$L__BB1_33:
	setp.eq.s32 	%p11, %r60, 0;
	@%p11 bra 	$L__BB1_50;
	and.b32  	%r63, %r74, 3;
	setp.lt.u32 	%p12, %r60, 4;
	@%p12 bra 	$L__BB1_36;
	mul.wide.u32 	%rd51, %r121, 4;
	add.s64 	%rd52, %rd2, %rd51;
	ld.global.nc.f32 	%f51, [%rd52];
	mul.f32 	%f52, %f1, %f51;
	mad.lo.s32 	%r80, %r121, %r72, %r1;
	mul.wide.s32 	%rd53, %r80, 4;
	add.s64 	%rd54, %rd1, %rd53;
	st.global.f32 	[%rd54], %f52;
	ld.global.nc.f32 	%f53, [%rd52+4];
	mul.f32 	%f54, %f1, %f53;
	mul.wide.s32 	%rd55, %r72, 4;
	add.s64 	%rd56, %rd54, %rd55;
	st.global.f32 	[%rd56], %f54;
	ld.global.nc.f32 	%f55, [%rd52+8];
	mul.f32 	%f56, %f1, %f55;
	add.s64 	%rd57, %rd56, %rd55;
	st.global.f32 	[%rd57], %f56;
	ld.global.nc.f32 	%f57, [%rd52+12];
	mul.f32 	%f58, %f1, %f57;
	add.s64 	%rd58, %rd57, %rd55;
	st.global.f32 	[%rd58], %f58;
	add.s32 	%r121, %r121, 4;
$L__BB1_36:
	setp.eq.s32 	%p13, %r63, 0;
	@%p13 bra 	$L__BB1_50;
	mad.lo.s32 	%r125, %r121, %r72, %r1;
	mul.wide.u32 	%rd59, %r121, 4;
	add.s64 	%rd150, %rd2, %rd59;
	neg.s32 	%r124, %r63;
$L__BB1_38:
	.pragma "nounroll";
	ld.global.nc.f32 	%f59, [%rd150];
	mul.f32 	%f60, %f1, %f59;
	mul.wide.s32 	%rd60, %r125, 4;
	add.s64 	%rd61, %rd1, %rd60;
	st.global.f32 	[%rd61], %f60;
	add.s32 	%r125, %r125, %r72;
	add.s64 	%rd150, %rd150, 4;
	add.s32 	%r124, %r124, 1;
	setp.ne.s32 	%p14, %r124, 0;
	@%p14 bra 	$L__BB1_38;
	bra.uni 	$L__BB1_50;
$L__BB1_39:
	and.b32  	%r22, %r74, 7;
	setp.lt.u32 	%p15, %r74, 8;
	mov.b32 	%r119, 0;
	@%p15 bra 	$L__BB1_42;
	and.b32  	%r119, %r74, 2147483640;
	neg.s32 	%r107, %r119;
	shl.b32 	%r25, %r72, 3;
	mul.wide.s32 	%rd64, %r72, 4;
	mov.u32 	%r106, %r1;
$L__BB1_41:
	.pragma "nounroll";
	mul.wide.s32 	%rd62, %r106, 4;
	add.s64 	%rd63, %rd1, %rd62;
	mov.b32 	%r82, 2143289344;
	st.global.u32 	[%rd63], %r82;
	add.s64 	%rd65, %rd63, %rd64;
	st.global.u32 	[%rd65], %r82;
	add.s64 	%rd66, %rd65, %rd64;
	st.global.u32 	[%rd66], %r82;
	add.s64 	%rd67, %rd66, %rd64;
	st.global.u32 	[%rd67], %r82;
	add.s64 	%rd68, %rd67, %rd64;
	st.global.u32 	[%rd68], %r82;
	add.s64 	%rd69, %rd68, %rd64;
	st.global.u32 	[%rd69], %r82;
	add.s64 	%rd70, %rd69, %rd64;
	st.global.u32 	[%rd70], %r82;
	add.s64 	%rd71, %rd70, %rd64;
	st.global.u32 	[%rd71], %r82;
	add.s32 	%r107, %r107, 8;
	add.s32 	%r106, %r106, %r25;
	setp.eq.s32 	%p16, %r107, 0;
	@%p16 bra 	$L__BB1_42;
	bra.uni 	$L__BB1_41;
$L__BB1_42:
	setp.eq.s32 	%p17, %r22, 0;
	@%p17 bra 	$L__BB1_50;
	and.b32  	%r54, %r74, 3;
	setp.lt.u32 	%p18, %r22, 4;
	@%p18 bra 	$L__BB1_45;
	mad.lo.s32 	%r83, %r119, %r72, %r1;
	mul.wide.s32 	%rd72, %r83, 4;
	add.s64 	%rd73, %rd1, %rd72;
	mov.b32 	%r84, 2143289344;
	st.global.u32 	[%rd73], %r84;
	mul.wide.s32 	%rd74, %r72, 4;
	add.s64 	%rd75, %rd73, %rd74;
	st.global.u32 	[%rd75], %r84;
	add.s64 	%rd76, %rd75, %rd74;
	st.global.u32 	[%rd76], %r84;
	add.s64 	%rd77, %rd76, %rd74;
	st.global.u32 	[%rd77], %r84;
	add.s32 	%r119, %r119, 4;
$L__BB1_45:
	setp.eq.s32 	%p19, %r54, 0;
	@%p19 bra 	$L__BB1_50;
	setp.eq.s32 	%p20, %r54, 1;
	@%p20 bra 	$L__BB1_48;
	mad.lo.s32 	%r85, %r119, %r72, %r1;
	mul.wide.s32 	%rd78, %r85, 4;
	add.s64 	%rd79, %rd1, %rd78;
	mov.b32 	%r86, 2143289344;
	st.global.u32 	[%rd79], %r86;
	mul.wide.s32 	%rd80, %r72, 4;
	add.s64 	%rd81, %rd79, %rd80;
	st.global.u32 	[%rd81], %r86;
	add.s32 	%r119, %r119, 2;
$L__BB1_48:
	and.b32  	%r87, %r74, 1;
	setp.eq.b32 	%p21, %r87, 1;
	not.pred 	%p22, %p21;
	@%p22 bra 	$L__BB1_50;
	mad.lo.s32 	%r88, %r119, %r72, %r1;
	mul.wide.s32 	%rd82, %r88, 4;
	add.s64 	%rd83, %rd1, %rd82;
	mov.b32 	%r89, 2143289344;
	st.global.u32 	[%rd83], %r89;
$L__BB1_50:
	ret;

}
	// .globl	pvi_many_series_one_param_f32
.visible .entry pvi_many_series_one_param_f32(
	.param .u64 .ptr .align 1 pvi_many_series_one_param_f32_param_0,
	.param .u64 .ptr .align 1 pvi_many_series_one_param_f32_param_1,
	.param .u32 pvi_many_series_one_param_f32_param_2,
	.param .u32 pvi_many_series_one_param_f32_param_3,
	.param .u64 .ptr .align 1 pvi_many_series_one_param_f32_param_4,
	.param .f32 pvi_many_series_one_param_f32_param_5,
	.param .u64 .ptr .align 1 pvi_many_series_one_param_f32_param_6
)
{
	.reg .pred 	%p<59>;
	.reg .b32 	%r<89>;
	.reg .b32 	%f<34>;
	.reg .b64 	%rd<71>;
	.reg .b64 	%fd<122>;

	ld.param.u64 	%rd12, [pvi_many_series_one_param_f32_param_0];
	ld.param.u64 	%rd13, [pvi_many_series_one_param_f32_param_1];
	ld.param.u32 	%r47, [pvi_many_series_one_param_f32_param_2];
	ld.param.u32 	%r48, [pvi_many_series_one_param_f32_param_3];
	ld.param.u64 	%rd11, [pvi_many_series_one_param_f32_param_4];
	ld.param.f32 	%f11, [pvi_many_series_one_param_f32_param_5];
	ld.param.u64 	%rd14, [pvi_many_series_one_param_f32_param_6];
	cvta.to.global.u64 	%rd1, %rd13;
	cvta.to.global.u64 	%rd2, %rd12;
	cvta.to.global.u64 	%rd3, %rd14;
	mov.u32 	%r49, %ctaid.x;
	mov.u32 	%r50, %ntid.x;
	mov.u32 	%r51, %tid.x;
	mad.lo.s32 	%r1, %r49, %r50, %r51;
	setp.ge.s32 	%p6, %r1, %r47;
	setp.lt.s32 	%p7, %r48, 1;
	or.pred  	%p8, %p6, %p7;
	@%p8 bra 	$L__BB2_52;
	cvta.to.global.u64 	%rd15, %rd11;
	mul.wide.s32 	%rd16, %r1, 4;
	add.s64 	%rd17, %rd15, %rd16;
	ld.global.nc.u32 	%r52, [%rd17];
	max.s32 	%r2, %r52, 0;
	setp.lt.s32 	%p9, %r52, 1;
	@%p9 bra 	$L__BB2_13;
	min.u32 	%r3, %r2, %r48;
	and.b32  	%r4, %r3, 7;
	setp.lt.u32 	%p10, %r3, 8;
	mov.b32 	%r78, 0;
	@%p10 bra 	$L__BB2_5;
	and.b32  	%r78, %r3, 2147483640;
	neg.s32 	%r76, %r78;
	shl.b32 	%r7, %r47, 3;
	mul.wide.s32 	%rd20, %r47, 4;
	mov.u32 	%r75, %r1;
$L__BB2_4:
	.pragma "nounroll";
	mul.wide.s32 	%rd18, %r75, 4;
	add.s64 	%rd19, %rd3, %rd18;
	mov.b32 	%r54, 2143289344;
	st.global.u32 	[%rd19], %r54;
	add.s64 	%rd21, %rd19, %rd20;
	st.global.u32 	[%rd21], %r54;
	add.s64 	%rd22, %rd21, %rd20;
	st.global.u32 	[%rd22], %r54;
	add.s64 	%rd23, %rd22, %rd20;
	st.global.u32 	[%rd23], %r54;
	add.s64 	%rd24, %rd23, %rd20;
	st.global.u32 	[%rd24], %r54;
	add.s64 	%rd25, %rd24, %rd20;
	st.global.u32 	[%rd25], %r54;
	add.s64 	%rd26, %rd25, %rd20;
	st.global.u32 	[%rd26], %r54;
	add.s64 	%rd27, %rd26, %rd20;
	st.global.u32 	[%rd27], %r54;
	add.s32 	%r76, %r76, 8;
	add.s32 	%r75, %r75, %r7;
	setp.ne.s32 	%p11, %r76, 0;
	@%p11 bra 	$L__BB2_4;
$L__BB2_5:
	setp.eq.s32 	%p12, %r4, 0;
	@%p12 bra 	$L__BB2_13;
	and.b32  	%r13, %r3, 3;
	setp.lt.u32 	%p13, %r4, 4;
	@%p13 bra 	$L__BB2_8;
	mad.lo.s32 	%r55, %r78, %r47, %r1;
	mul.wide.s32 	%rd28, %r55, 4;
	add.s64 	%rd29, %rd3, %rd28;
	mov.b32 	%r56, 2143289344;
	st.global.u32 	[%rd29], %r56;
	mul.wide.s32 	%rd30, %r47, 4;
	add.s64 	%rd31, %rd29, %rd30;
	st.global.u32 	[%rd31], %r56;
	add.s64 	%rd32, %rd31, %rd30;
	st.global.u32 	[%rd32], %r56;
	add.s64 	%rd33, %rd32, %rd30;
	st.global.u32 	[%rd33], %r56;
	add.s32 	%r78, %r78, 4;
$L__BB2_8:
	setp.eq.s32 	%p14, %r13, 0;
	@%p14 bra 	$L__BB2_13;
	setp.eq.s32 	%p15, %r13, 1;
	@%p15 bra 	$L__BB2_11;
	mad.lo.s32 	%r57, %r78, %r47, %r1;
	mul.wide.s32 	%rd34, %r57, 4;
	add.s64 	%rd35, %rd3, %rd34;
	mov.b32 	%r58, 2143289344;
	st.global.u32 	[%rd35], %r58;
	mul.wide.s32 	%rd36, %r47, 4;
	add.s64 	%rd37, %rd35, %rd36;
	st.global.u32 	[%rd37], %r58;
	add.s32 	%r78, %r78, 2;
$L__BB2_11:
	and.b32  	%r59, %r3, 1;
	setp.eq.b32 	%p16, %r59, 1;
	not.pred 	%p17, %p16;
	@%p17 bra 	$L__BB2_13;
	mad.lo.s32 	%r60, %r78, %r47, %r1;
	mul.wide.s32 	%rd38, %r60, 4;
	add.s64 	%rd39, %rd3, %rd38;
	mov.b32 	%r61, 2143289344;
	st.global.u32 	[%rd39], %r61;
$L__BB2_13:
	setp.ge.u32 	%p18, %r2, %r48;
	@%p18 bra 	$L__BB2_52;
	mad.lo.s32 	%r18, %r2, %r47, %r1;
	mul.wide.s32 	%rd40, %r18, 4;
	add.s64 	%rd41, %rd3, %rd40;
	st.global.f32 	[%rd41], %f11;
	add.s32 	%r83, %r2, 1;
	setp.ge.u32 	%p19, %r83, %r48;
	@%p19 bra 	$L__BB2_52;
	cvt.f64.f32 	%fd105, %f11;
	add.s64 	%rd43, %rd2, %rd40;
	ld.global.nc.f32 	%f12, [%rd43];
	cvt.f64.f32 	%fd120, %f12;
	add.s64 	%rd44, %rd1, %rd40;
	ld.global.nc.f32 	%f13, [%rd44];
	cvt.f64.f32 	%fd121, %f13;
	not.b32 	%r62, %r2;
	add.s32 	%r63, %r48, %r62;
	and.b32  	%r20, %r63, 3;
	setp.eq.s32 	%p20, %r20, 0;
	@%p20 bra 	$L__BB2_25;
	neg.s32 	%r82, %r20;
	mad.lo.s32 	%r80, %r47, %r83, %r1;
	mov.u32 	%r81, %r2;
$L__BB2_17:
	.pragma "nounroll";
	mul.wide.s32 	%rd45, %r80, 4;
	add.s64 	%rd46, %rd2, %rd45;
	ld.global.nc.f32 	%f1, [%rd46];
	add.s64 	%rd47, %rd1, %rd45;
	ld.global.nc.f32 	%f2, [%rd47];
	abs.f32 	%f14, %f1;
	setp.equ.f32 	%p21, %f14, 0f7F800000;
	abs.f32 	%f15, %f2;
	setp.equ.f32 	%p22, %f15, 0f7F800000;
	or.pred  	%p1, %p21, %p22;
	abs.f64 	%fd58, %fd120;
	setp.equ.f64 	%p23, %fd58, 0d7FF0000000000000;
	or.pred  	%p24, %p1, %p23;
	abs.f64 	%fd60, %fd121;
	setp.equ.f64 	%p25, %fd60, 0d7FF0000000000000;
	or.pred  	%p26, %p24, %p25;
	@%p26 bra 	$L__BB2_21;
	cvt.f64.f32 	%fd7, %f2;
	setp.geu.f64 	%p27, %fd121, %fd7;
	@%p27 bra 	$L__BB2_20;
	cvt.f64.f32 	%fd62, %f1;
	sub.f64 	%fd63, %fd62, %fd120;
	div.rn.f64 	%fd64, %fd63, %fd120;
	fma.rn.f64 	%fd105, %fd105, %fd64, %fd105;
$L__BB2_20:
	cvt.rn.f32.f64 	%f17, %fd105;
	add.s64 	%rd49, %rd3, %rd45;
	st.global.f32 	[%rd49], %f17;
	cvt.f64.f32 	%fd120, %f1;
	mov.f64 	%fd121, %fd7;
	bra.uni 	$L__BB2_23;
$L__BB2_21:
	add.s64 	%rd51, %rd3, %rd45;
	mov.b32 	%r64, 2143289344;
	st.global.u32 	[%rd51], %r64;
	@%p1 bra 	$L__BB2_23;
	cvt.f64.f32 	%fd120, %f1;
	cvt.f64.f32 	%fd121, %f2;
$L__BB2_23:
	add.s32 	%r82, %r82, 1;
	setp.ne.s32 	%p28, %r82, 0;
	add.s32 	%r81, %r81, 1;
	add.s32 	%r80, %r80, %r47;
	@%p28 bra 	$L__BB2_17;
	add.s32 	%r83, %r81, 1;
$L__BB2_25:
	sub.s32 	%r65, %r48, %r2;
	add.s32 	%r66, %r65, -2;
	setp.lt.u32 	%p29, %r66, 3;
	@%p29 bra 	$L__BB2_52;
	sub.s32 	%r88, %r83, %r48;
	mul.lo.s32 	%r67, %r83, %r47;
	add.s32 	%r68, %r67, %r47;
	add.s32 	%r87, %r1, %r68;
	shl.b32 	%r33, %r47, 2;
	add.s32 	%r69, %r83, 2;
	mad.lo.s32 	%r86, %r47, %r69, %r1;
	add.s32 	%r70, %r83, 3;
	mad.lo.s32 	%r85, %r47, %r70, %r1;
	add.s32 	%r84, %r1, %r67;
	mul.wide.s32 	%rd6, %r47, 4;
$L__BB2_27:
	mul.wide.s32 	%rd52, %r84, 4;
	add.s64 	%rd4, %rd2, %rd52;
	ld.global.nc.f32 	%f3, [%rd4];
	add.s64 	%rd5, %rd1, %rd52;
	ld.global.nc.f32 	%f4, [%rd5];
	abs.f32 	%f18, %f3;
	setp.equ.f32 	%p30, %f18, 0f7F800000;
	abs.f32 	%f19, %f4;
	setp.equ.f32 	%p31, %f19, 0f7F800000;
	or.pred  	%p2, %p30, %p31;
	abs.f64 	%fd65, %fd120;
	setp.equ.f64 	%p32, %fd65, 0d7FF0000000000000;
	or.pred  	%p33, %p2, %p32;
	abs.f64 	%fd67, %fd121;
	setp.equ.f64 	%p34, %fd67, 0d7FF0000000000000;
	or.pred  	%p35, %p33, %p34;
	@%p35 bra 	$L__BB2_31;
	cvt.f64.f32 	%fd109, %f4;
	setp.geu.f64 	%p36, %fd121, %fd109;
	@%p36 bra 	$L__BB2_30;
	cvt.f64.f32 	%fd69, %f3;
	sub.f64 	%fd70, %fd69, %fd120;
	div.rn.f64 	%fd71, %fd70, %fd120;
	fma.rn.f64 	%fd105, %fd105, %fd71, %fd105;
$L__BB2_30:
	cvt.rn.f32.f64 	%f21, %fd105;
	add.s64 	%rd54, %rd3, %rd52;
	st.global.f32 	[%rd54], %f21;
	cvt.f64.f32 	%fd120, %f3;
	bra.uni 	$L__BB2_33;
$L__BB2_31:
	add.s64 	%rd56, %rd3, %rd52;
	mov.b32 	%r71, 2143289344;
	st.global.u32 	[%rd56], %r71;
	mov.f64 	%fd109, %fd121;
	@%p2 bra 	$L__BB2_33;
	cvt.f64.f32 	%fd120, %f3;
	cvt.f64.f32 	%fd109, %f4;
$L__BB2_33:
	add.s64 	%rd7, %rd4, %rd6;
	ld.global.nc.f32 	%f5, [%rd7];
	add.s64 	%rd8, %rd5, %rd6;
	ld.global.nc.f32 	%f6, [%rd8];
	abs.f32 	%f22, %f5;
	setp.equ.f32 	%p37, %f22, 0f7F800000;
	abs.f32 	%f23, %f6;
	setp.equ.f32 	%p38, %f23, 0f7F800000;
	or.pred  	%p3, %p37, %p38;
	abs.f64 	%fd72, %fd120;
	setp.equ.f64 	%p39, %fd72, 0d7FF0000000000000;
	or.pred  	%p40, %p3, %p39;
	abs.f64 	%fd74, %fd109;
	setp.equ.f64 	%p41, %fd74, 0d7FF0000000000000;
	or.pred  	%p42, %p40, %p41;
	@%p42 bra 	$L__BB2_37;
	cvt.f64.f32 	%fd113, %f6;
	setp.geu.f64 	%p43, %fd109, %fd113;
	@%p43 bra 	$L__BB2_36;
	cvt.f64.f32 	%fd76, %f5;
	sub.f64 	%fd77, %fd76, %fd120;
	div.rn.f64 	%fd78, %fd77, %fd120;
	fma.rn.f64 	%fd105, %fd105, %fd78, %fd105;
$L__BB2_36:
	cvt.rn.f32.f64 	%f25, %fd105;
	mul.wide.s32 	%rd57, %r87, 4;
	add.s64 	%rd58, %rd3, %rd57;
	st.global.f32 	[%rd58], %f25;
	cvt.f64.f32 	%fd120, %f5;
	bra.uni 	$L__BB2_39;
$L__BB2_37:
	mul.wide.s32 	%rd59, %r87, 4;
	add.s64 	%rd60, %rd3, %rd59;
	mov.b32 	%r72, 2143289344;
	st.global.u32 	[%rd60], %r72;
	mov.f64 	%fd113, %fd109;
	@%p3 bra 	$L__BB2_39;
	cvt.f64.f32 	%fd120, %f5;
	cvt.f64.f32 	%fd113, %f6;
$L__BB2_39:
	add.s64 	%rd9, %rd7, %rd6;
	ld.global.nc.f32 	%f7, [%rd9];
	add.s64 	%rd10, %rd8, %rd6;
	ld.global.nc.f32 	%f8, [%rd10];
	abs.f32 	%f26, %f7;
	setp.equ.f32 	%p44, %f26, 0f7F800000;
	abs.f32 	%f27, %f8;
	setp.equ.f32 	%p45, %f27, 0f7F800000;
	or.pred  	%p4, %p44, %p45;
	abs.f64 	%fd79, %fd120;
	setp.equ.f64 	%p46, %fd79, 0d7FF0000000000000;
	or.pred  	%p47, %p4, %p46;
	abs.f64 	%fd81, %fd113;
	setp.equ.f64 	%p48, %fd81, 0d7FF0000000000000;
	or.pred  	%p49, %p47, %p48;
	@%p49 bra 	$L__BB2_43;
	cvt.f64.f32 	%fd117, %f8;
	setp.geu.f64 	%p50, %fd113, %fd117;
	@%p50 bra 	$L__BB2_42;
	cvt.f64.f32 	%fd83, %f7;
	sub.f64 	%fd84, %fd83, %fd120;
	div.rn.f64 	%fd85, %fd84, %fd120;
	fma.rn.f64 	%fd105, %fd105, %fd85, %fd105;
$L__BB2_42:
	cvt.rn.f32.f64 	%f29, %fd105;
	mul.wide.s32 	%rd61, %r86, 4;
	add.s64 	%rd62, %rd3, %rd61;
	st.global.f32 	[%rd62], %f29;
	cvt.f64.f32 	%fd120, %f7;
	bra.uni 	$L__BB2_45;
$L__BB2_43:
	mul.wide.s32 	%rd63, %r86, 4;
	add.s64 	%rd64, %rd3, %rd63;
	mov.b32 	%r73, 2143289344;
	st.global.u32 	[%rd64], %r73;
	mov.f64 	%fd117, %fd113;
	@%p4 bra 	$L__BB2_45;
	cvt.f64.f32 	%fd120, %f7;
	cvt.f64.f32 	%fd117, %f8;
$L__BB2_45:
	add.s64 	%rd65, %rd9, %rd6;
	ld.global.nc.f32 	%f9, [%rd65];
	add.s64 	%rd66, %rd10, %rd6;
	ld.global.nc.f32 	%f10, [%rd66];
	abs.f32 	%f30, %f9;
	setp.equ.f32 	%p51, %f30, 0f7F800000;
	abs.f32 	%f31, %f10;
	setp.equ.f32 	%p52, %f31, 0f7F800000;
	or.pred  	%p5, %p51, %p52;
	abs.f64 	%fd86, %fd120;
	setp.equ.f64 	%p53, %fd86, 0d7FF0000000000000;
	or.pred  	%p54, %p5, %p53;
	abs.f64 	%fd88, %fd117;
	setp.equ.f64 	%p55, %fd88, 0d7FF0000000000000;
	or.pred  	%p56, %p54, %p55;
	@%p56 bra 	$L__BB2_49;
	cvt.f64.f32 	%fd121, %f10;
	setp.geu.f64 	%p57, %fd117, %fd121;
	@%p57 bra 	$L__BB2_48;
	cvt.f64.f32 	%fd90, %f9;
	sub.f64 	%fd91, %fd90, %fd120;
	div.rn.f64 	%fd92, %fd91, %fd120;
	fma.rn.f64 	%fd105, %fd105, %fd92, %fd105;
$L__BB2_48:
	cvt.rn.f32.f64 	%f33, %fd105;
	mul.wide.s32 	%rd67, %r85, 4;
	add.s64 	%rd68, %rd3, %rd67;
	st.global.f32 	[%rd68], %f33;
	cvt.f64.f32 	%fd120, %f9;
	bra.uni 	$L__BB2_51;
$L__BB2_49:
	mul.wide.s32 	%rd69, %r85, 4;
	add.s64 	%rd70, %rd3, %rd69;
	mov.b32 	%r74, 2143289344;
	st.global.u32 	[%rd70], %r74;
	mov.f64 	%fd121, %fd117;
	@%p5 bra 	$L__BB2_51;
	cvt.f64.f32 	%fd120, %f9;
	cvt.f64.f32 	%fd121, %f10;
$L__BB2_51:
	add.s32 	%r88, %r88, 4;
	add.s32 	%r87, %r87, %r33;
	add.s32 	%r86, %r86, %r33;
	add.s32 	%r85, %r85, %r33;
	add.s32 	%r84, %r84, %r33;
	setp.ne.s32 	%p58, %r88, 0;
	@%p58 bra 	$L__BB2_27;
$L__BB2_52:
	ret;

}


// ===== COMPILED SASS (sm_100) =====

	.target	sm_100

	.elftype	@"ET_EXEC"


//--------------------- .note.nv.tkinfo           --------------------------
	.section	.note.nv.tkinfo,"",@"SHT_NOTE"
	.sectionflags	@"SHF_NOTE_NV_TKINFO"
	.tkinfo
        /*0018*/ 	.word	0x00000002
        /*0030*/ 	.string	""
        /*0030*/ 	.string	"ptxas"
        /*0030*/ 	.string	"Cuda compilation tools, release 13.0, V13.0.88"
        /*0030*/ 	.string	"Build cuda_13.0.r13.0/compiler.36424714_0"
        /*0030*/ 	.string	"-arch sm_100 -m 64 "



//--------------------- .note.nv.cuinfo           --------------------------
	.section	.note.nv.cuinfo,"",@"SHT_NOTE"
	.sectionflags	@"SHF_NOTE_NV_CUINFO"
        /*0018*/ 	.short	0x0002
        /*001a*/ 	.short	0x0064
        /*001c*/ 	.short	0x0082
	.zero		2


//--------------------- .nv.info                  --------------------------
	.section	.nv.info,"",@"SHT_CUDA_INFO"
	.align	4


	//----- nvinfo : EIATTR_REGCOUNT
	.align		4
        /*0000*/ 	.byte	0x04, 0x2f
        /*0002*/ 	.short	(.L_1 - .L_0)
	.align		4
.L_0:
        /*0004*/ 	.word	index@(pvi_build_scale_f32)
        /*0008*/ 	.word	0x00000020


	//----- nvinfo : EIATTR_FRAME_SIZE
	.align		4
.L_1:
        /*000c*/ 	.byte	0x04, 0x11
        /*000e*/ 	.short	(.L_3 - .L_2)
	.align		4
.L_2:
        /*0010*/ 	.word	index@($__internal_1_$__cuda_sm20_div_rn_f64_full)
        /*0014*/ 	.word	0x00000000


	//----- nvinfo : EIATTR_FRAME_SIZE
	.align		4
.L_3:
        /*0018*/ 	.byte	0x04, 0x11
        /*001a*/ 	.short	(.L_5 - .L_4)
	.align		4
.L_4:
        /*001c*/ 	.word	index@(pvi_build_scale_f32)
        /*0020*/ 	.word	0x00000000


	//----- nvinfo : EIATTR_REGCOUNT
	.align		4
.L_5:
        /*0024*/ 	.byte	0x04, 0x2f
        /*0026*/ 	.short	(.L_7 - .L_6)
	.align		4
.L_6:
        /*0028*/ 	.word	index@(pvi_apply_scale_batch_f32)
        /*002c*/ 	.word	0x00000020


	//----- nvinfo : EIATTR_FRAME_SIZE
	.align		4
.L_7:
        /*0030*/ 	.byte	0x04, 0x11
        /*0032*/ 	.short	(.L_9 - .L_8)
	.align		4
.L_8:
        /*0034*/ 	.word	index@(pvi_apply_scale_batch_f32)
        /*0038*/ 	.word	0x00000000


	//----- nvinfo : EIATTR_REGCOUNT
	.align		4
.L_9:
        /*003c*/ 	.byte	0x04, 0x2f
        /*003e*/ 	.short	(.L_11 - .L_10)
	.align		4
.L_10:
        /*0040*/ 	.word	index@(pvi_many_series_one_param_f32)
        /*0044*/ 	.word	0x0000002a


	//----- nvinfo : EIATTR_FRAME_SIZE
	.align		4
.L_11:
        /*0048*/ 	.byte	0x04, 0x11
        /*004a*/ 	.short	(.L_13 - .L_12)
	.align		4
.L_12:
        /*004c*/ 	.word	index@($__internal_0_$__cuda_sm20_div_rn_f64_full)
        /*0050*/ 	.word	0x00000000


	//----- nvinfo : EIATTR_FRAME_SIZE
	.align		4
.L_13:
        /*0054*/ 	.byte	0x04, 0x11
        /*0056*/ 	.short	(.L_15 - .L_14)
	.align		4
.L_14:
        /*0058*/ 	.word	index@(pvi_many_series_one_param_f32)
        /*005c*/ 	.word	0x00000000


	//----- nvinfo : EIATTR_MIN_STACK_SIZE
	.align		4
.L_15:
        /*0060*/ 	.byte	0x04, 0x12
        /*0062*/ 	.short	(.L_17 - .L_16)
	.align		4
.L_16:
        /*0064*/ 	.word	index@(pvi_many_series_one_param_f32)
        /*0068*/ 	.word	0x00000000


	//----- nvinfo : EIATTR_MIN_STACK_SIZE
	.align		4
.L_17:
        /*006c*/ 	.byte	0x04, 0x12
        /*006e*/ 	.short	(.L_19 - .L_18)
	.align		4
.L_18:
        /*0070*/ 	.word	index@(pvi_apply_scale_batch_f32)
        /*0074*/ 	.word	0x00000000


	//----- nvinfo : EIATTR_MIN_STACK_SIZE
	.align		4
.L_19:
        /*0078*/ 	.byte	0x04, 0x12
        /*007a*/ 	.short	(.L_21 - .L_20)
	.align		4
.L_20:
        /*007c*/ 	.word	index@(pvi_build_scale_f32)
        /*0080*/ 	.word	0x00000000
.L_21:


//--------------------- .nv.compat                --------------------------
	.section	.nv.compat,"",@"SHT_CUDA_COMPAT_INFO"
	.align	4
        /*0000*/ 	.byte	0x02, 0x09, 0x00, 0x00, 0x02, 0x02, 0x01, 0x00, 0x02, 0x05, 0x05, 0x00, 0x03, 0x07, 0x01, 0x01
        /*0010*/ 	.byte	0x02, 0x03, 0x00, 0x00, 0x02, 0x06, 0x01, 0x00, 0x04, 0x0b, 0x08, 0x00, 0x01, 0x00, 0x00, 0x00
        /*0020*/ 	.byte	0x00, 0x00, 0x00, 0x00


//--------------------- .nv.info.pvi_many_series_one_param_f32 --------------------------
	.section	.nv.info.pvi_many_series_one_param_f32,"",@"SHT_CUDA_INFO"
	.sectionflags	@""
	.align	4


	//----- nvinfo : EIATTR_CUDA_API_VERSION
	.align		4
        /*0000*/ 	.byte	0x04, 0x37
        /*0002*/ 	.short	(.L_23 - .L_22)
.L_22:
        /*0004*/ 	.word	0x00000082


	//----- nvinfo : EIATTR_KPARAM_INFO
	.align		4
.L_23:
        /*0008*/ 	.byte	0x04, 0x17
        /*000a*/ 	.short	(.L_25 - .L_24)
.L_24:
        /*000c*/ 	.word	0x00000000
        /*0010*/ 	.short	0x0006
        /*0012*/ 	.short	0x0028
        /*0014*/ 	.byte	0x00, 0xf5, 0x21, 0x00


	//----- nvinfo : EIATTR_KPARAM_INFO
	.align		4
.L_25:
        /*0018*/ 	.byte	0x04, 0x17
        /*001a*/ 	.short	(.L_27 - .L_26)
.L_26:
        /*001c*/ 	.word	0x00000000
        /*0020*/ 	.short	0x0005
        /*0022*/ 	.short	0x0020
        /*0024*/ 	.byte	0x00, 0xf0, 0x11, 0x00


	//----- nvinfo : EIATTR_KPARAM_INFO
	.align		4
.L_27:
        /*0028*/ 	.byte	0x04, 0x17
        /*002a*/ 	.short	(.L_29 - .L_28)
.L_28:
        /*002c*/ 	.word	0x00000000
        /*0030*/ 	.short	0x0004
        /*0032*/ 	.short	0x0018
        /*0034*/ 	.byte	0x00, 0xf5, 0x21, 0x00


	//----- nvinfo : EIATTR_KPARAM_INFO
	.align		4
.L_29:
        /*0038*/ 	.byte	0x04, 0x17
        /*003a*/ 	.short	(.L_31 - .L_30)
.L_30:
        /*003c*/ 	.word	0x00000000
        /*0040*/ 	.short	0x0003
        /*0042*/ 	.short	0x0014
        /*0044*/ 	.byte	0x00, 0xf0, 0x11, 0x00


	//----- nvinfo : EIATTR_KPARAM_INFO
	.align		4
.L_31:
        /*0048*/ 	.byte	0x04, 0x17
        /*004a*/ 	.short	(.L_33 - .L_32)
.L_32:
        /*004c*/ 	.word	0x00000000
        /*0050*/ 	.short	0x0002
        /*0052*/ 	.short	0x0010
        /*0054*/ 	.byte	0x00, 0xf0, 0x11, 0x00


	//----- nvinfo : EIATTR_KPARAM_INFO
	.align		4
.L_33:
        /*0058*/ 	.byte	0x04, 0x17
        /*005a*/ 	.short	(.L_35 - .L_34)
.L_34:
        /*005c*/ 	.word	0x00000000
        /*0060*/ 	.short	0x0001
        /*0062*/ 	.short	0x0008
        /*0064*/ 	.byte	0x00, 0xf5, 0x21, 0x00


	//----- nvinfo : EIATTR_KPARAM_INFO
	.align		4
.L_35:
        /*0068*/ 	.byte	0x04, 0x17
        /*006a*/ 	.short	(.L_37 - .L_36)
.L_36:
        /*006c*/ 	.word	0x00000000
        /*0070*/ 	.short	0x0000
        /*0072*/ 	.short	0x0000
        /*0074*/ 	.byte	0x00, 0xf5, 0x21, 0x00


	//----- nvinfo : EIATTR_SPARSE_MMA_MASK
	.align		4
.L_37:
        /*0078*/ 	.byte	0x03, 0x50
        /*007a*/ 	.short	0x0000


	//----- nvinfo : EIATTR_MAXREG_COUNT
	.align		4
        /*007c*/ 	.byte	0x03, 0x1b
        /*007e*/ 	.short	0x00ff


	//----- nvinfo : EIATTR_MERCURY_ISA_VERSION
	.align		4
        /*0080*/ 	.byte	0x03, 0x5f
        /*0082*/ 	.short	0x0101


	//----- nvinfo : EIATTR_VRC_CTA_INIT_COUNT
	.align		4
        /*0084*/ 	.byte	0x02, 0x4a
	.zero		1
	.zero		1


	//----- nvinfo : EIATTR_EXIT_INSTR_OFFSETS
	.align		4
        /*0088*/ 	.byte	0x04, 0x1c
        /*008a*/ 	.short	(.L_39 - .L_38)


	//   ....[0]....
.L_38:
        /*008c*/ 	.word	0x00000080


	//   ....[1]....
        /*0090*/ 	.word	0x00000580


	//   ....[2]....
        /*0094*/ 	.word	0x00000600


	//   ....[3]....
        /*0098*/ 	.word	0x00000b50


	//   ....[4]....
        /*009c*/ 	.word	0x000019c0


	//----- nvinfo : EIATTR_CRS_STACK_SIZE
	.align		4
.L_39:
        /*00a0*/ 	.byte	0x04, 0x1e
        /*00a2*/ 	.short	(.L_41 - .L_40)
.L_40:
        /*00a4*/ 	.word	0x00000000


	//----- nvinfo : EIATTR_CBANK_PARAM_SIZE
	.align		4
.L_41:
        /*00a8*/ 	.byte	0x03, 0x19
        /*00aa*/ 	.short	0x0030


	//----- nvinfo : EIATTR_PARAM_CBANK
	.align		4
        /*00ac*/ 	.byte	0x04, 0x0a
        /*00ae*/ 	.short	(.L_43 - .L_42)
	.align		4
.L_42:
        /*00b0*/ 	.word	index@(.nv.constant0.pvi_many_series_one_param_f32)
        /*00b4*/ 	.short	0x0380
        /*00b6*/ 	.short	0x0030


	//----- nvinfo : EIATTR_SW_WAR
	.align		4
.L_43:
        /*00b8*/ 	.byte	0x04, 0x36
        /*00ba*/ 	.short	(.L_45 - .L_44)
.L_44:
        /*00bc*/ 	.word	0x00000008
.L_45:


//--------------------- .nv.info.pvi_apply_scale_batch_f32 --------------------------
	.section	.nv.info.pvi_apply_scale_batch_f32,"",@"SHT_CUDA_INFO"
	.sectionflags	@""
	.align	4


	//----- nvinfo : EIATTR_CUDA_API_VERSION
	.align		4
        /*0000*/ 	.byte	0x04, 0x37
        /*0002*/ 	.short	(.L_47 - .L_46)
.L_46:
        /*0004*/ 	.word	0x00000082


	//----- nvinfo : EIATTR_KPARAM_INFO
	.align		4
.L_47:
        /*0008*/ 	.byte	0x04, 0x17
        /*000a*/ 	.short	(.L_49 - .L_48)
.L_48:
        /*000c*/ 	.word	0x00000000
        /*0010*/ 	.short	0x0005
        /*0012*/ 	.short	0x0020
        /*0014*/ 	.byte	0x00, 0xf5, 0x21, 0x00


	//----- nvinfo : EIATTR_KPARAM_INFO
	.align		4
.L_49:
        /*0018*/ 	.byte	0x04, 0x17
        /*001a*/ 	.short	(.L_51 - .L_50)
.L_50:
        /*001c*/ 	.word	0x00000000
        /*0020*/ 	.short	0x0004
        /*0022*/ 	.short	0x0018
        /*0024*/ 	.byte	0x00, 0xf0, 0x11, 0x00


	//----- nvinfo : EIATTR_KPARAM_INFO
	.align		4
.L_51:
        /*0028*/ 	.byte	0x04, 0x17
        /*002a*/ 	.short	(.L_53 - .L_52)
.L_52:
        /*002c*/ 	.word	0x00000000
        /*0030*/ 	.short	0x0003
        /*0032*/ 	.short	0x0010
        /*0034*/ 	.byte	0x00, 0xf5, 0x21, 0x00


	//----- nvinfo : EIATTR_KPARAM_INFO
	.align		4
.L_53:
        /*0038*/ 	.byte	0x04, 0x17
        /*003a*/ 	.short	(.L_55 - .L_54)
.L_54:
        /*003c*/ 	.word	0x00000000
        /*0040*/ 	.short	0x0002
        /*0042*/ 	.short	0x000c
        /*0044*/ 	.byte	0x00, 0xf0, 0x11, 0x00


	//----- nvinfo : EIATTR_KPARAM_INFO
	.align		4
.L_55:
        /*0048*/ 	.byte	0x04, 0x17
        /*004a*/ 	.short	(.L_57 - .L_56)
.L_56:
        /*004c*/ 	.word	0x00000000
        /*0050*/ 	.short	0x0001
        /*0052*/ 	.short	0x0008
        /*0054*/ 	.byte	0x00, 0xf0, 0x11, 0x00


	//----- nvinfo : EIATTR_KPARAM_INFO
	.align		4
.L_57:
        /*0058*/ 	.byte	0x04, 0x17
        /*005a*/ 	.short	(.L_59 - .L_58)
.L_58:
        /*005c*/ 	.word	0x00000000
        /*0060*/ 	.short	0x0000
        /*0062*/ 	.short	0x0000
        /*0064*/ 	.byte	0x00, 0xf5, 0x21, 0x00


	//----- nvinfo : EIATTR_SPARSE_MMA_MASK
	.align		4
.L_59:
        /*0068*/ 	.byte	0x03, 0x50
        /*006a*/ 	.short	0x0000


	//----- nvinfo : EIATTR_MAXREG_COUNT
	.align		4
        /*006c*/ 	.byte	0x03, 0x1b
        /*006e*/ 	.short	0x00ff


	//----- nvinfo : EIATTR_MERCURY_ISA_VERSION
	.align		4
        /*0070*/ 	.byte	0x03, 0x5f
        /*0072*/ 	.short	0x0101


	//----- nvinfo : EIATTR_VRC_CTA_INIT_COUNT
	.align		4
        /*0074*/ 	.byte	0x02, 0x4a
	.zero		1
	.zero		1


	//----- nvinfo : EIATTR_EXIT_INSTR_OFFSETS
	.align		4
        /*0078*/ 	.byte	0x04, 0x1c
        /*007a*/ 	.short	(.L_61 - .L_60)


	//   ....[0]....
.L_60:
        /*007c*/ 	.word	0x000000a0


	//   ....[1]....
        /*0080*/ 	.word	0x00000320


	//   ....[2]....
        /*0084*/ 	.word	0x00000440


	//   ....[3]....
        /*0088*/ 	.word	0x00000510


	//   ....[4]....
        /*008c*/ 	.word	0x00000570


	//   ....[5]....
        /*0090*/ 	.word	0x00000a10


	//   ....[6]....
        /*0094*/ 	.word	0x00000c50


	//   ....[7]....
        /*0098*/ 	.word	0x00000dc0


	//   ....[8]....
        /*009c*/ 	.word	0x00000ee0


	//   ....[9]....
        /*00a0*/ 	.word	0x00001490


	//   ....[10]....
        /*00a4*/ 	.word	0x00001740


	//   ....[11]....
        /*00a8*/ 	.word	0x000018e0


	//   ....[12]....
        /*00ac*/ 	.word	0x00001a00


	//   ....[13]....
        /*00b0*/ 	.word	0x00001c10


	//   ....[14]....
        /*00b4*/ 	.word	0x00001d30


	//   ....[15]....
        /*00b8*/ 	.word	0x00001e00


	//   ....[16]....
        /*00bc*/ 	.word	0x00001e60


	//----- nvinfo : EIATTR_CRS_STACK_SIZE
	.align		4
.L_61:
        /*00c0*/ 	.byte	0x04, 0x1e
        /*00c2*/ 	.short	(.L_63 - .L_62)
.L_62:
        /*00c4*/ 	.word	0x00000000


	//----- nvinfo : EIATTR_CBANK_PARAM_SIZE
	.align		4
.L_63:
        /*00c8*/ 	.byte	0x03, 0x19
        /*00ca*/ 	.short	0x0028


	//----- nvinfo : EIATTR_PARAM_CBANK
	.align		4
        /*00cc*/ 	.byte	0x04, 0x0a
        /*00ce*/ 	.short	(.L_65 - .L_64)
	.align		4
.L_64:
        /*00d0*/ 	.word	index@(.nv.constant0.pvi_apply_scale_batch_f32)
        /*00d4*/ 	.short	0x0380
        /*00d6*/ 	.short	0x0028


	//----- nvinfo : EIATTR_SW_WAR
	.align		4
.L_65:
        /*00d8*/ 	.byte	0x04, 0x36
        /*00da*/ 	.short	(.L_67 - .L_66)
.L_66:
        /*00dc*/ 	.word	0x00000008
.L_67:


//--------------------- .nv.info.pvi_build_scale_f32 --------------------------
	.section	.nv.info.pvi_build_scale_f32,"",@"SHT_CUDA_INFO"
	.sectionflags	@""
	.align	4


	//----- nvinfo : EIATTR_CUDA_API_VERSION
	.align		4
        /*0000*/ 	.byte	0x04, 0x37
        /*0002*/ 	.short	(.L_69 - .L_68)
.L_68:
        /*0004*/ 	.word	0x00000082


	//----- nvinfo : EIATTR_KPARAM_INFO
	.align		4
.L_69:
        /*0008*/ 	.byte	0x04, 0x17
        /*000a*/ 	.short	(.L_71 - .L_70)
.L_70:
        /*000c*/ 	.word	0x00000000
        /*0010*/ 	.short	0x0004
        /*0012*/ 	.short	0x0018
        /*0014*/ 	.byte	0x00, 0xf5, 0x21, 0x00


	//----- nvinfo : EIATTR_KPARAM_INFO
	.align		4
.L_71:
        /*0018*/ 	.byte	0x04, 0x17
        /*001a*/ 	.short	(.L_73 - .L_72)
.L_72:
        /*001c*/ 	.word	0x00000000
        /*0020*/ 	.short	0x0003
        /*0022*/ 	.short	0x0014
        /*0024*/ 	.byte	0x00, 0xf0, 0x11, 0x00


	//----- nvinfo : EIATTR_KPARAM_INFO
	.align		4
.L_73:
        /*0028*/ 	.byte	0x04, 0x17
        /*002a*/ 	.short	(.L_75 - .L_74)
.L_74:
        /*002c*/ 	.word	0x00000000
        /*0030*/ 	.short	0x0002
        /*0032*/ 	.short	0x0010
        /*0034*/ 	.byte	0x00, 0xf0, 0x11, 0x00


	//----- nvinfo : EIATTR_KPARAM_INFO
	.align		4
.L_75:
        /*0038*/ 	.byte	0x04, 0x17
        /*003a*/ 	.short	(.L_77 - .L_76)
.L_76:
        /*003c*/ 	.word	0x00000000
        /*0040*/ 	.short	0x0001
        /*0042*/ 	.short	0x0008
        /*0044*/ 	.byte	0x00, 0xf5, 0x21, 0x00


	//----- nvinfo : EIATTR_KPARAM_INFO
	.align		4
.L_77:
        /*0048*/ 	.byte	0x04, 0x17
        /*004a*/ 	.short	(.L_79 - .L_78)
.L_78:
        /*004c*/ 	.word	0x00000000
        /*0050*/ 	.short	0x0000
        /*0052*/ 	.short	0x0000
        /*0054*/ 	.byte	0x00, 0xf5, 0x21, 0x00


	//----- nvinfo : EIATTR_SPARSE_MMA_MASK
	.align		4
.L_79:
        /*0058*/ 	.byte	0x03, 0x50
        /*005a*/ 	.short	0x0000


	//----- nvinfo : EIATTR_MAXREG_COUNT
	.align		4
        /*005c*/ 	.byte	0x03, 0x1b
        /*005e*/ 	.short	0x00ff


	//----- nvinfo : EIATTR_MERCURY_ISA_VERSION
	.align		4
        /*0060*/ 	.byte	0x03, 0x5f
        /*0062*/ 	.short	0x0101


	//----- nvinfo : EIATTR_VRC_CTA_INIT_COUNT
	.align		4
        /*0064*/ 	.byte	0x02, 0x4a
	.zero		1
	.zero		1


	//----- nvinfo : EIATTR_EXIT_INSTR_OFFSETS
	.align		4
        /*0068*/ 	.byte	0x04, 0x1c
        /*006a*/ 	.short	(.L_81 - .L_80)


	//   ....[0]....
.L_80:
        /*006c*/ 	.word	0x00000030


	//   ....[1]....
        /*0070*/ 	.word	0x00000070


	//   ....[2]....
        /*0074*/ 	.word	0x00000580


	//   ....[3]....
        /*0078*/ 	.word	0x00000630


	//   ....[4]....
        /*007c*/ 	.word	0x00000c50


	//   ....[5]....
        /*0080*/ 	.word	0x00001a20


	//----- nvinfo : EIATTR_CRS_STACK_SIZE
	.align		4
.L_81:
        /*0084*/ 	.byte	0x04, 0x1e
        /*0086*/ 	.short	(.L_83 - .L_82)
.L_82:
        /*0088*/ 	.word	0x00000000


	//----- nvinfo : EIATTR_CBANK_PARAM_SIZE
	.align		4
.L_83:
        /*008c*/ 	.byte	0x03, 0x19
        /*008e*/ 	.short	0x0020


	//----- nvinfo : EIATTR_PARAM_CBANK
	.align		4
        /*0090*/ 	.byte	0x04, 0x0a
        /*0092*/ 	.short	(.L_85 - .L_84)
	.align		4
.L_84:
        /*0094*/ 	.word	index@(.nv.constant0.pvi_build_scale_f32)
        /*0098*/ 	.short	0x0380
        /*009a*/ 	.short	0x0020


	//----- nvinfo : EIATTR_SW_WAR
	.align		4
.L_85:
        /*009c*/ 	.byte	0x04, 0x36
        /*009e*/ 	.short	(.L_87 - .L_86)
.L_86:
        /*00a0*/ 	.word	0x00000008
.L_87:


//--------------------- .nv.callgraph             --------------------------
	.section	.nv.callgraph,"",@"SHT_CUDA_CALLGRAPH"
	.align	4
	.sectionentsize	8
	.align		4
        /*0000*/ 	.word	0x00000000
	.align		4
        /*0004*/ 	.word	0xffffffff
	.align		4
        /*0008*/ 	.word	0x00000000
	.align		4
        /*000c*/ 	.word	0xfffffffe
	.align		4
        /*0010*/ 	.word	0x00000000
	.align		4
        /*0014*/ 	.word	0xfffffffd
	.align		4
        /*0018*/ 	.word	0x00000000
	.align		4
        /*001c*/ 	.word	0xfffffffc


//--------------------- .text.pvi_many_series_one_param_f32 --------------------------
	.section	.text.pvi_many_series_one_param_f32,"ax",@progbits
	.align	128
        .global         pvi_many_series_one_param_f32
        .type           pvi_many_series_one_param_f32,@function
        .size           pvi_many_series_one_param_f32,(.L_x_110 - pvi_many_series_one_param_f32)
        .other          pvi_many_series_one_param_f32,@"STO_CUDA_ENTRY STV_DEFAULT"
pvi_many_series_one_param_f32:
.text.pvi_many_series_one_param_f32:
[----:B------:R-:W-:Y:S01]  /*0000*/  LDC R1, c[0x0][0x37c] ;  /* 0x0000df00ff017b82 */ /* 0x000fe20000000800 */
[----:B------:R-:W0:Y:S07]  /*0010*/  S2R R0, SR_TID.X ;  /* 0x0000000000007919 */ /* 0x000e2e0000002100 */
[----:B------:R-:W0:Y:S08]  /*0020*/  S2UR UR4, SR_CTAID.X ;  /* 0x00000000000479c3 */ /* 0x000e300000002500 */
[----:B------:R-:W0:Y:S08]  /*0030*/  LDC R9, c[0x0][0x360] ;  /* 0x0000d800ff097b82 */ /* 0x000e300000000800 */
[----:B------:R-:W1:Y:S01]  /*0040*/  LDC.64 R6, c[0x0][0x390] ;  /* 0x0000e400ff067b82 */ /* 0x000e620000000a00 */
[----:B0-----:R-:W-:Y:S01]  /*0050*/  IMAD R9, R9, UR4, R0 ;  /* 0x0000000409097c24 */ /* 0x001fe2000f8e0200 */
[----:B-1----:R-:W-:-:S04]  /*0060*/  ISETP.GE.AND P0, PT, R7, 0x1, PT ;  /* 0x000000010700780c */ /* 0x002fc80003f06270 */
[----:B------:R-:W-:-:S13]  /*0070*/  ISETP.GE.OR P0, PT, R9, R6, !P0 ;  /* 0x000000060900720c */ /* 0x000fda0004706670 */
[----:B------:R-:W-:Y:S05]  /*0080*/  @P0 EXIT ;  /* 0x000000000000094d */ /* 0x000fea0003800000 */
[----:B------:R-:W0:Y:S01]  /*0090*/  LDC.64 R2, c[0x0][0x398] ;  /* 0x0000e600ff027b82 */ /* 0x000e220000000a00 */
[----:B------:R-:W1:Y:S01]  /*00a0*/  LDCU.64 UR4, c[0x0][0x358] ;  /* 0x00006b00ff0477ac */ /* 0x000e620008000a00 */
[----:B0-----:R-:W-:-:S06]  /*00b0*/  IMAD.WIDE R2, R9, 0x4, R2 ;  /* 0x0000000409027825 */ /* 0x001fcc00078e0202 */
[----:B-1----:R-:W2:Y:S01]  /*00c0*/  LDG.E.CONSTANT R2, desc[UR4][R2.64] ;  /* 0x0000000402027981 */ /* 0x002ea2000c1e9900 */
[----:B------:R-:W-:Y:S01]  /*00d0*/  BSSY.RECONVERGENT B0, `(.L_x_0) ;  /* 0x0000049000007945 */ /* 0x000fe20003800200 */
[----:B--2---:R-:W-:Y:S02]  /*00e0*/  ISETP.GE.AND P0, PT, R2, 0x1, PT ;  /* 0x000000010200780c */ /* 0x004fe40003f06270 */
[----:B------:R-:W-:-:S11]  /*00f0*/  VIMNMX R4, PT, PT, RZ, R2, !PT ;  /* 0x00000002ff047248 */ /* 0x000fd60007fe0100 */
[----:B------:R-:W-:Y:S05]  /*0100*/  @!P0 BRA `(.L_x_1) ;  /* 0x0000000400148947 */ /* 0x000fea0003800000 */
[----:B------:R-:W-:Y:S01]  /*0110*/  VIMNMX.U32 R2, PT, PT, R4, R7, PT ;  /* 0x0000000704027248 */ /* 0x000fe20003fe0000 */
[----:B------:R-:W-:Y:S01]  /*0120*/  BSSY.RECONVERGENT B1, `(.L_x_2) ;  /* 0x000001f000017945 */ /* 0x000fe20003800200 */
[----:B------:R-:W-:Y:S02]  /*0130*/  IMAD.MOV.U32 R0, RZ, RZ, RZ ;  /* 0x000000ffff007224 */ /* 0x000fe400078e00ff */
[C---:B------:R-:W-:Y:S02]  /*0140*/  ISETP.GE.U32.AND P0, PT, R2.reuse, 0x8, PT ;  /* 0x000000080200780c */ /* 0x040fe40003f06070 */
[----:B------:R-:W-:-:S04]  /*0150*/  LOP3.LUT R8, R2, 0x7, RZ, 0xc0, !PT ;  /* 0x0000000702087812 */ /* 0x000fc800078ec0ff */
[----:B------:R-:W-:-:S07]  /*0160*/  ISETP.NE.AND P1, PT, R8, RZ, PT ;  /* 0x000000ff0800720c */ /* 0x000fce0003f25270 */
[----:B------:R-:W-:Y:S06]  /*0170*/  @!P0 BRA `(.L_x_3) ;  /* 0x0000000000648947 */ /* 0x000fec0003800000 */
[----:B------:R-:W0:Y:S01]  /*0180*/  LDC.64 R26, c[0x0][0x3a8] ;  /* 0x0000ea00ff1a7b82 */ /* 0x000e220000000a00 */
[----:B------:R-:W-:Y:S01]  /*0190*/  LOP3.LUT R0, R2, 0x7ffffff8, RZ, 0xc0, !PT ;  /* 0x7ffffff802007812 */ /* 0x000fe200078ec0ff */
[----:B------:R-:W-:-:S04]  /*01a0*/  IMAD.MOV.U32 R5, RZ, RZ, R9 ;  /* 0x000000ffff057224 */ /* 0x000fc800078e0009 */
[----:B------:R-:W-:-:S07]  /*01b0*/  IMAD.MOV R3, RZ, RZ, -R0 ;  /* 0x000000ffff037224 */ /* 0x000fce00078e0a00 */
.L_x_4:
[----:B01----:R-:W-:Y:S01]  /*01c0*/  IMAD.WIDE R10, R5, 0x4, R26 ;  /* 0x00000004050a7825 */ /* 0x003fe200078e021a */
[----:B------:R-:W-:-:S03]  /*01d0*/  MOV R29, 0x7fc00000 ;  /* 0x7fc00000001d7802 */ /* 0x000fc60000000f00 */
[----:B------:R-:W-:Y:S02]  /*01e0*/  VIADD R3, R3, 0x8 ;  /* 0x0000000803037836 */ /* 0x000fe40000000000 */
[C---:B------:R-:W-:Y:S01]  /*01f0*/  IMAD.WIDE R12, R6.reuse, 0x4, R10 ;  /* 0x00000004060c7825 */ /* 0x040fe200078e020a */
[----:B------:R1:W-:Y:S02]  /*0200*/  STG.E desc[UR4][R10.64], R29 ;  /* 0x0000001d0a007986 */ /* 0x0003e4000c101904 */
[----:B------:R-:W-:Y:S01]  /*0210*/  ISETP.NE.AND P0, PT, R3, RZ, PT ;  /* 0x000000ff0300720c */ /* 0x000fe20003f05270 */
[C---:B------:R-:W-:Y:S01]  /*0220*/  IMAD R5, R6.reuse, 0x8, R5 ;  /* 0x0000000806057824 */ /* 0x040fe200078e0205 */
[----:B------:R1:W-:Y:S01]  /*0230*/  STG.E desc[UR4][R12.64], R29 ;  /* 0x0000001d0c007986 */ /* 0x0003e2000c101904 */
[----:B------:R-:W-:-:S05]  /*0240*/  IMAD.WIDE R14, R6, 0x4, R12 ;  /* 0x00000004060e7825 */ /* 0x000fca00078e020c */
        /* <DEDUP_REMOVED lines=11> */
[----:B------:R-:W-:Y:S05]  /*0300*/  @P0 BRA `(.L_x_4) ;  /* 0xfffffffc00ac0947 */ /* 0x000fea000383ffff */
.L_x_3:
[----:B------:R-:W-:Y:S05]  /*0310*/  BSYNC.RECONVERGENT B1 ;  /* 0x0000000000017941 */ /* 0x000fea0003800200 */
.L_x_2:
[----:B------:R-:W-:Y:S05]  /*0320*/  @!P1 BRA `(.L_x_1) ;  /* 0x00000000008c9947 */ /* 0x000fea0003800000 */
[----:B------:R-:W-:Y:S01]  /*0330*/  ISETP.GE.U32.AND P0, PT, R8, 0x4, PT ;  /* 0x000000040800780c */ /* 0x000fe20003f06070 */
[----:B------:R-:W-:Y:S01]  /*0340*/  BSSY.RECONVERGENT B1, `(.L_x_5) ;  /* 0x0000010000017945 */ /* 0x000fe20003800200 */
[----:B------:R-:W-:-:S04]  /*0350*/  LOP3.LUT R5, R2, 0x3, RZ, 0xc0, !PT ;  /* 0x0000000302057812 */ /* 0x000fc800078ec0ff */
[----:B------:R-:W-:-:S07]  /*0360*/  ISETP.NE.AND P1, PT, R5, RZ, PT ;  /* 0x000000ff0500720c */ /* 0x000fce0003f25270 */
[----:B------:R-:W-:Y:S06]  /*0370*/  @!P0 BRA `(.L_x_6) ;  /* 0x0000000000308947 */ /* 0x000fec0003800000 */
[----:B-1----:R-:W0:Y:S01]  /*0380*/  LDC.64 R10, c[0x0][0x3a8] ;  /* 0x0000ea00ff0a7b82 */ /* 0x002e220000000a00 */
[C---:B------:R-:W-:Y:S02]  /*0390*/  IMAD R3, R0.reuse, R6, R9 ;  /* 0x0000000600037224 */ /* 0x040fe400078e0209 */
[----:B------:R-:W-:Y:S02]  /*03a0*/  VIADD R0, R0, 0x4 ;  /* 0x0000000400007836 */ /* 0x000fe40000000000 */
[----:B0-----:R-:W-:Y:S01]  /*03b0*/  IMAD.WIDE R10, R3, 0x4, R10 ;  /* 0x00000004030a7825 */ /* 0x001fe200078e020a */
[----:B------:R-:W-:-:S03]  /*03c0*/  MOV R3, 0x7fc00000 ;  /* 0x7fc0000000037802 */ /* 0x000fc60000000f00 */
[C---:B------:R-:W-:Y:S02]  /*03d0*/  IMAD.WIDE R12, R6.reuse, 0x4, R10 ;  /* 0x00000004060c7825 */ /* 0x040fe400078e020a */
[----:B------:R0:W-:Y:S04]  /*03e0*/  STG.E desc[UR4][R10.64], R3 ;  /* 0x000000030a007986 */ /* 0x0001e8000c101904 */
[----:B------:R0:W-:Y:S01]  /*03f0*/  STG.E desc[UR4][R12.64], R3 ;  /* 0x000000030c007986 */ /* 0x0001e2000c101904 */
[----:B------:R-:W-:-:S05]  /*0400*/  IMAD.WIDE R14, R6, 0x4, R12 ;  /* 0x00000004060e7825 */ /* 0x000fca00078e020c */
[----:B------:R0:W-:Y:S01]  /*0410*/  STG.E desc[UR4][R14.64], R3 ;  /* 0x000000030e007986 */ /* 0x0001e2000c101904 */
[----:B------:R-:W-:-:S05]  /*0420*/  IMAD.WIDE R16, R6, 0x4, R14 ;  /* 0x0000000406107825 */ /* 0x000fca00078e020e */
[----:B------:R0:W-:Y:S02]  /*0430*/  STG.E desc[UR4][R16.64], R3 ;  /* 0x0000000310007986 */ /* 0x0001e4000c101904 */
.L_x_6:
[----:B------:R-:W-:Y:S05]  /*0440*/  BSYNC.RECONVERGENT B1 ;  /* 0x0000000000017941 */ /* 0x000fea0003800200 */
.L_x_5:
[----:B------:R-:W-:Y:S05]  /*0450*/  @!P1 BRA `(.L_x_1) ;  /* 0x0000000000409947 */ /* 0x000fea0003800000 */
[----:B------:R-:W-:Y:S02]  /*0460*/  ISETP.NE.AND P0, PT, R5, 0x1, PT ;  /* 0x000000010500780c */ /* 0x000fe40003f05270 */
[----:B------:R-:W-:-:S04]  /*0470*/  LOP3.LUT R2, R2, 0x1, RZ, 0xc0, !PT ;  /* 0x0000000102027812 */ /* 0x000fc800078ec0ff */
[----:B------:R-:W-:-:S07]  /*0480*/  ISETP.NE.U32.AND P1, PT, R2, 0x1, PT ;  /* 0x000000010200780c */ /* 0x000fce0003f25070 */
[----:B0-----:R-:W0:Y:S01]  /*0490*/  @P0 LDC.64 R2, c[0x0][0x3a8] ;  /* 0x0000ea00ff020b82 */ /* 0x001e220000000a00 */
[C---:B-1----:R-:W-:Y:S01]  /*04a0*/  @P0 IMAD R11, R0.reuse, R6, R9 ;  /* 0x00000006000b0224 */ /* 0x042fe200078e0209 */
[----:B------:R-:W-:Y:S01]  /*04b0*/  @P0 MOV R5, 0x7fc00000 ;  /* 0x7fc0000000050802 */ /* 0x000fe20000000f00 */
[----:B------:R-:W-:-:S05]  /*04c0*/  @P0 VIADD R0, R0, 0x2 ;  /* 0x0000000200000836 */ /* 0x000fca0000000000 */
[----:B------:R-:W1:Y:S01]  /*04d0*/  @!P1 LDC.64 R14, c[0x0][0x3a8] ;  /* 0x0000ea00ff0e9b82 */ /* 0x000e620000000a00 */
[----:B0-----:R-:W-:-:S04]  /*04e0*/  @P0 IMAD.WIDE R10, R11, 0x4, R2 ;  /* 0x000000040b0a0825 */ /* 0x001fc800078e0202 */
[----:B------:R-:W-:Y:S01]  /*04f0*/  @!P1 IMAD R3, R0, R6, R9 ;  /* 0x0000000600039224 */ /* 0x000fe200078e0209 */
[----:B------:R2:W-:Y:S01]  /*0500*/  @P0 STG.E desc[UR4][R10.64], R5 ;  /* 0x000000050a000986 */ /* 0x0005e2000c101904 */
[----:B------:R-:W-:-:S04]  /*0510*/  @P0 IMAD.WIDE R12, R6, 0x4, R10 ;  /* 0x00000004060c0825 */ /* 0x000fc800078e020a */
[----:B-1----:R-:W-:Y:S01]  /*0520*/  @!P1 IMAD.WIDE R2, R3, 0x4, R14 ;  /* 0x0000000403029825 */ /* 0x002fe200078e020e */
[----:B------:R2:W-:Y:S03]  /*0530*/  @P0 STG.E desc[UR4][R12.64], R5 ;  /* 0x000000050c000986 */ /* 0x0005e6000c101904 */
[----:B------:R-:W-:-:S05]  /*0540*/  @!P1 IMAD.MOV.U32 R15, RZ, RZ, 0x7fc00000 ;  /* 0x7fc00000ff0f9424 */ /* 0x000fca00078e00ff */
[----:B------:R2:W-:Y:S02]  /*0550*/  @!P1 STG.E desc[UR4][R2.64], R15 ;  /* 0x0000000f02009986 */ /* 0x0005e4000c101904 */
.L_x_1:
[----:B------:R-:W-:Y:S05]  /*0560*/  BSYNC.RECONVERGENT B0 ;  /* 0x0000000000007941 */ /* 0x000fea0003800200 */
.L_x_0:
[----:B------:R-:W-:-:S13]  /*0570*/  ISETP.GE.U32.AND P0, PT, R4, R7, PT ;  /* 0x000000070400720c */ /* 0x000fda0003f06070 */
[----:B------:R-:W-:Y:S05]  /*0580*/  @P0 EXIT ;  /* 0x000000000000094d */ /* 0x000fea0003800000 */
[----:B0-2---:R-:W0:Y:S01]  /*0590*/  LDC.64 R2, c[0x0][0x3a8] ;  /* 0x0000ea00ff027b82 */ /* 0x005e220000000a00 */
[C---:B------:R-:W-:Y:S02]  /*05a0*/  VIADD R0, R4.reuse, 0x1 ;  /* 0x0000000104007836 */ /* 0x040fe40000000000 */
[----:B------:R-:W-:-:S03]  /*05b0*/  IMAD R5, R4, R6, R9 ;  /* 0x0000000604057224 */ /* 0x000fc600078e0209 */
[----:B------:R-:W-:Y:S02]  /*05c0*/  ISETP.GE.U32.AND P0, PT, R0, R7, PT ;  /* 0x000000070000720c */ /* 0x000fe40003f06070 */
[----:B-1----:R-:W1:Y:S01]  /*05d0*/  LDC R11, c[0x0][0x3a0] ;  /* 0x0000e800ff0b7b82 */ /* 0x002e620000000800 */
[----:B0-----:R-:W-:-:S05]  /*05e0*/  IMAD.WIDE R2, R5, 0x4, R2 ;  /* 0x0000000405027825 */ /* 0x001fca00078e0202 */
[----:B-1----:R0:W-:Y:S05]  /*05f0*/  STG.E desc[UR4][R2.64], R11 ;  /* 0x0000000b02007986 */ /* 0x0021ea000c101904 */
[----:B------:R-:W-:Y:S05]  /*0600*/  @P0 EXIT ;  /* 0x000000000000094d */ /* 0x000fea0003800000 */
[----:B0-----:R-:W0:Y:S08]  /*0610*/  LDC.64 R2, c[0x0][0x380] ;  /* 0x0000e000ff027b82 */ /* 0x001e300000000a00 */
[----:B------:R-:W1:Y:S01]  /*0620*/  LDC.64 R12, c[0x0][0x388] ;  /* 0x0000e200ff0c7b82 */ /* 0x000e620000000a00 */
[----:B------:R-:W-:Y:S01]  /*0630*/  LOP3.LUT R8, RZ, R4, RZ, 0x33, !PT ;  /* 0x00000004ff087212 */ /* 0x000fe200078e33ff */
[----:B------:R-:W2:Y:S01]  /*0640*/  F2F.F64.F32 R10, R11 ;  /* 0x0000000b000a7310 */ /* 0x000ea20000201800 */
[----:B------:R-:W3:Y:S01]  /*0650*/  LDCU UR6, c[0x0][0x390] ;  /* 0x00007200ff0677ac */ /* 0x000ee20008000800 */
[----:B0-----:R-:W-:-:S06]  /*0660*/  IMAD.WIDE R2, R5, 0x4, R2 ;  /* 0x0000000405027825 */ /* 0x001fcc00078e0202 */
[----:B------:R-:W4:Y:S01]  /*0670*/  LDG.E.CONSTANT R2, desc[UR4][R2.64] ;  /* 0x0000000402027981 */ /* 0x000f22000c1e9900 */
[----:B-1----:R-:W-:-:S06]  /*0680*/  IMAD.WIDE R12, R5, 0x4, R12 ;  /* 0x00000004050c7825 */ /* 0x002fcc00078e020c */
[----:B------:R-:W5:Y:S01]  /*0690*/  LDG.E.CONSTANT R12, desc[UR4][R12.64] ;  /* 0x000000040c0c7981 */ /* 0x000f62000c1e9900 */
[----:B------:R-:W-:Y:S01]  /*06a0*/  IADD3 R8, PT, PT, R8, R7, RZ ;  /* 0x0000000708087210 */ /* 0x000fe20007ffe0ff */
[----:B------:R-:W-:Y:S03]  /*06b0*/  BSSY.RECONVERGENT B1, `(.L_x_7) ;  /* 0x0000046000017945 */ /* 0x000fe60003800200 */
[----:B------:R-:W-:Y:S01]  /*06c0*/  LOP3.LUT P0, R8, R8, 0x3, RZ, 0xc0, !PT ;  /* 0x0000000308087812 */ /* 0x000fe2000780c0ff */
[----:B----4-:R0:W1:Y:S08]  /*06d0*/  F2F.F64.F32 R18, R2 ;  /* 0x0000000200127310 */ /* 0x0100700000201800 */
[----:B-----5:R0:W4:Y:S04]  /*06e0*/  F2F.F64.F32 R26, R12 ;  /* 0x0000000c001a7310 */ /* 0x0201280000201800 */
[----:B--23--:R-:W-:Y:S05]  /*06f0*/  @!P0 BRA `(.L_x_8) ;  /* 0x0000000400048947 */ /* 0x00cfea0003800000 */
[----:B0-----:R-:W0:Y:S01]  /*0700*/  LDC.64 R12, c[0x0][0x3a8] ;  /* 0x0000ea00ff0c7b82 */ /* 0x001e220000000a00 */
[----:B------:R-:W-:Y:S01]  /*0710*/  BSSY.RECONVERGENT B2, `(.L_x_9) ;  /* 0x000003e000027945 */ /* 0x000fe20003800200 */
[----:B------:R-:W-:Y:S02]  /*0720*/  IMAD R5, R0, R6, R9 ;  /* 0x0000000600057224 */ /* 0x000fe400078e0209 */
[----:B------:R-:W-:Y:S02]  /*0730*/  IMAD.MOV R3, RZ, RZ, -R8 ;  /* 0x000000ffff037224 */ /* 0x000fe400078e0a08 */
[----:B------:R-:W-:Y:S02]  /*0740*/  IMAD.MOV.U32 R2, RZ, RZ, R4 ;  /* 0x000000ffff027224 */ /* 0x000fe400078e0004 */
[----:B------:R-:W2:Y:S08]  /*0750*/  LDC.64 R32, c[0x0][0x380] ;  /* 0x0000e000ff207b82 */ /* 0x000eb00000000a00 */
[----:B------:R-:W3:Y:S02]  /*0760*/  LDC.64 R14, c[0x0][0x388] ;  /* 0x0000e200ff0e7b82 */ /* 0x000ee40000000a00 */
.L_x_17:
[----:B---3--:R-:W-:-:S04]  /*0770*/  IMAD.WIDE R16, R5, 0x4, R14 ;  /* 0x0000000405107825 */ /* 0x008fc800078e020e */
[----:B--2---:R-:W-:Y:S02]  /*0780*/  IMAD.WIDE R6, R5, 0x4, R32 ;  /* 0x0000000405067825 */ /* 0x004fe400078e0220 */
[----:B------:R-:W2:Y:S04]  /*0790*/  LDG.E.CONSTANT R16, desc[UR4][R16.64] ;  /* 0x0000000410107981 */ /* 0x000ea8000c1e9900 */
[----:B------:R-:W3:Y:S01]  /*07a0*/  LDG.E.CONSTANT R0, desc[UR4][R6.64] ;  /* 0x0000000406007981 */ /* 0x000ee2000c1e9900 */
[----:B------:R-:W-:Y:S01]  /*07b0*/  IADD3 R3, PT, PT, R3, 0x1, RZ ;  /* 0x0000000103037810 */ /* 0x000fe20007ffe0ff */
[----:B------:R-:W-:Y:S03]  /*07c0*/  BSSY.RECONVERGENT B3, `(.L_x_10) ;  /* 0x000002e000037945 */ /* 0x000fe60003800200 */
[----:B------:R-:W-:-:S02]  /*07d0*/  ISETP.NE.AND P1, PT, R3, RZ, PT ;  /* 0x000000ff0300720c */ /* 0x000fc40003f25270 */
[----:B--2---:R-:W-:-:S04]  /*07e0*/  FSETP.NE.AND P0, PT, |R16|, +INF , PT ;  /* 0x7f8000001000780b */ /* 0x004fc80003f05200 */
[----:B---3--:R-:W-:-:S13]  /*07f0*/  FSETP.EQU.OR P2, PT, |R0|, +INF , !P0 ;  /* 0x7f8000000000780b */ /* 0x008fda000474a600 */
[----:B-1----:R-:W-:-:S06]  /*0800*/  DSETP.EQU.OR P0, PT, |R18|, +INF , P2 ;  /* 0x7ff000001200742a */ /* 0x002fcc000170a600 */
[----:B----4-:R-:W-:-:S14]  /*0810*/  DSETP.EQU.OR P0, PT, |R26|, +INF , P0 ;  /* 0x7ff000001a00742a */ /* 0x010fdc000070a600 */
[----:B------:R-:W-:Y:S05]  /*0820*/  @P0 BRA `(.L_x_11) ;  /* 0x0000000000880947 */ /* 0x000fea0003800000 */
[----:B------:R-:W1:Y:S01]  /*0830*/  F2F.F64.F32 R34, R16 ;  /* 0x0000001000227310 */ /* 0x000e620000201800 */
[----:B------:R-:W-:Y:S01]  /*0840*/  BSSY.RECONVERGENT B4, `(.L_x_12) ;  /* 0x0000019000047945 */ /* 0x000fe20003800200 */
[----:B-1----:R-:W-:-:S14]  /*0850*/  DSETP.GEU.AND P0, PT, R26, R34, PT ;  /* 0x000000221a00722a */ /* 0x002fdc0003f0e000 */
[----:B------:R-:W-:Y:S05]  /*0860*/  @P0 BRA `(.L_x_13) ;  /* 0x0000000000580947 */ /* 0x000fea0003800000 */
[----:B------:R-:W1:Y:S01]  /*0870*/  MUFU.RCP64H R7, R19 ;  /* 0x0000001300077308 */ /* 0x000e620000001800 */
[----:B------:R-:W-:Y:S01]  /*0880*/  IMAD.MOV.U32 R6, RZ, RZ, 0x1 ;  /* 0x00000001ff067424 */ /* 0x000fe200078e00ff */
[----:B------:R-:W-:Y:S06]  /*0890*/  BSSY.RECONVERGENT B5, `(.L_x_14) ;  /* 0x0000012000057945 */ /* 0x000fec0003800200 */
[----:B------:R-:W2:Y:S01]  /*08a0*/  F2F.F64.F32 R20, R0 ;  /* 0x0000000000147310 */ /* 0x000ea20000201800 */
[C---:B-1----:R-:W-:Y:S02]  /*08b0*/  DFMA R16, -R18.reuse, R6, 1 ;  /* 0x3ff000001210742b */ /* 0x042fe40000000106 */
[----:B--2---:R-:W-:-:S06]  /*08c0*/  DADD R20, -R18, R20 ;  /* 0x0000000012147229 */ /* 0x004fcc0000000114 */
[----:B------:R-:W-:-:S08]  /*08d0*/  DFMA R16, R16, R16, R16 ;  /* 0x000000101010722b */ /* 0x000fd00000000010 */
[----:B------:R-:W-:Y:S01]  /*08e0*/  DFMA R16, R6, R16, R6 ;  /* 0x000000100610722b */ /* 0x000fe20000000006 */
[----:B------:R-:W-:-:S07]  /*08f0*/  FSETP.GEU.AND P2, PT, |R21|, 6.5827683646048100446e-37, PT ;  /* 0x036000001500780b */ /* 0x000fce0003f4e200 */
[----:B------:R-:W-:-:S08]  /*0900*/  DFMA R6, -R18, R16, 1 ;  /* 0x3ff000001206742b */ /* 0x000fd00000000110 */
[----:B------:R-:W-:-:S08]  /*0910*/  DFMA R6, R16, R6, R16 ;  /* 0x000000061006722b */ /* 0x000fd00000000010 */
[----:B------:R-:W-:-:S08]  /*0920*/  DMUL R16, R20, R6 ;  /* 0x0000000614107228 */ /* 0x000fd00000000000 */
[----:B------:R-:W-:-:S08]  /*0930*/  DFMA R22, -R18, R16, R20 ;  /* 0x000000101216722b */ /* 0x000fd00000000114 */
[----:B------:R-:W-:-:S10]  /*0940*/  DFMA R6, R6, R22, R16 ;  /* 0x000000160606722b */ /* 0x000fd40000000010 */
[----:B------:R-:W-:-:S05]  /*0950*/  FFMA R8, RZ, R19, R7 ;  /* 0x00000013ff087223 */ /* 0x000fca0000000007 */
[----:B------:R-:W-:-:S13]  /*0960*/  FSETP.GT.AND P0, PT, |R8|, 1.469367938527859385e-39, PT ;  /* 0x001000000800780b */ /* 0x000fda0003f04200 */
[----:B------:R-:W-:Y:S05]  /*0970*/  @P0 BRA P2, `(.L_x_15) ;  /* 0x00000000000c0947 */ /* 0x000fea0001000000 */
[----:B------:R-:W-:-:S07]  /*0980*/  MOV R6, 0x9a0 ;  /* 0x000009a000067802 */ /* 0x000fce0000000f00 */
[----:B0-----:R-:W-:Y:S05]  /*0990*/  CALL.REL.NOINC `($__internal_0_$__cuda_sm20_div_rn_f64_full) ;  /* 0x00000010000c7944 */ /* 0x001fea0003c00000 */
[----:B------:R-:W-:-:S07]  /*09a0*/  IMAD.MOV.U32 R6, RZ, RZ, R8 ;  /* 0x000000ffff067224 */ /* 0x000fce00078e0008 */
.L_x_15:
[----:B------:R-:W-:Y:S05]  /*09b0*/  BSYNC.RECONVERGENT B5 ;  /* 0x0000000000057941 */ /* 0x000fea0003800200 */
.L_x_14:
[----:B------:R-:W-:-:S11]  /*09c0*/  DFMA R10, R10, R6, R10 ;  /* 0x000000060a0a722b */ /* 0x000fd6000000000a */
.L_x_13:
[----:B------:R-:W-:Y:S05]  /*09d0*/  BSYNC.RECONVERGENT B4 ;  /* 0x0000000000047941 */ /* 0x000fea0003800200 */
.L_x_12:
[----:B------:R-:W1:Y:S01]  /*09e0*/  F2F.F32.F64 R17, R10 ;  /* 0x0000000a00117310 */ /* 0x000e620000301000 */
[----:B0-----:R-:W-:Y:S01]  /*09f0*/  IMAD.WIDE R6, R5, 0x4, R12 ;  /* 0x0000000405067825 */ /* 0x001fe200078e020c */
[----:B------:R-:W-:-:S03]  /*0a00*/  MOV R26, R34 ;  /* 0x00000022001a7202 */ /* 0x000fc60000000f00 */
[----:B------:R-:W-:-:S03]  /*0a10*/  IMAD.MOV.U32 R27, RZ, RZ, R35 ;  /* 0x000000ffff1b7224 */ /* 0x000fc600078e0023 */
[----:B------:R0:W2:Y:S01]  /*0a20*/  F2F.F64.F32 R18, R0 ;  /* 0x0000000000127310 */ /* 0x0000a20000201800 */
[----:B-1----:R0:W-:Y:S01]  /*0a30*/  STG.E desc[UR4][R6.64], R17 ;  /* 0x0000001106007986 */ /* 0x0021e2000c101904 */
[----:B------:R-:W-:Y:S05]  /*0a40*/  BRA `(.L_x_16) ;  /* 0x0000000000147947 */ /* 0x000fea0003800000 */
.L_x_11:
[----:B------:R-:W-:Y:S01]  /*0a50*/  IMAD.MOV.U32 R17, RZ, RZ, 0x7fc00000 ;  /* 0x7fc00000ff117424 */ /* 0x000fe200078e00ff */
[----:B------:R1:W3:Y:S01]  /*0a60*/  @!P2 F2F.F64.F32 R18, R0 ;  /* 0x000000000012a310 */ /* 0x0002e20000201800 */
[----:B0-----:R-:W-:-:S05]  /*0a70*/  IMAD.WIDE R6, R5, 0x4, R12 ;  /* 0x0000000405067825 */ /* 0x001fca00078e020c */
[----:B------:R1:W-:Y:S02]  /*0a80*/  STG.E desc[UR4][R6.64], R17 ;  /* 0x0000001106007986 */ /* 0x0003e4000c101904 */
[----:B------:R1:W4:Y:S02]  /*0a90*/  @!P2 F2F.F64.F32 R26, R16 ;  /* 0x00000010001aa310 */ /* 0x0003240000201800 */
.L_x_16:
[----:B------:R-:W-:Y:S05]  /*0aa0*/  BSYNC.RECONVERGENT B3 ;  /* 0x0000000000037941 */ /* 0x000fea0003800200 */
.L_x_10:
[----:B01----:R-:W-:Y:S01]  /*0ab0*/  MOV R6, UR6 ;  /* 0x0000000600067c02 */ /* 0x003fe20008000f00 */
[----:B------:R-:W-:-:S04]  /*0ac0*/  VIADD R2, R2, 0x1 ;  /* 0x0000000102027836 */ /* 0x000fc80000000000 */
[----:B------:R-:W-:Y:S01]  /*0ad0*/  IMAD.IADD R5, R5, 0x1, R6 ;  /* 0x0000000105057824 */ /* 0x000fe200078e0206 */
[----:B------:R-:W-:Y:S06]  /*0ae0*/  @P1 BRA `(.L_x_17) ;  /* 0xfffffffc00201947 */ /* 0x000fec000383ffff */
[----:B------:R-:W-:Y:S05]  /*0af0*/  BSYNC.RECONVERGENT B2 ;  /* 0x0000000000027941 */ /* 0x000fea0003800200 */
.L_x_9:
[----:B------:R-:W-:-:S07]  /*0b00*/  IADD3 R0, PT, PT, R2, 0x1, RZ ;  /* 0x0000000102007810 */ /* 0x000fce0007ffe0ff */
.L_x_8:
[----:B------:R-:W-:Y:S05]  /*0b10*/  BSYNC.RECONVERGENT B1 ;  /* 0x0000000000017941 */ /* 0x000fea0003800200 */
.L_x_7:
[----:B------:R-:W5:Y:S02]  /*0b20*/  LDC R5, c[0x0][0x394] ;  /* 0x0000e500ff057b82 */ /* 0x000f640000000800 */
[----:B-----5:R-:W-:-:S04]  /*0b30*/  IADD3 R4, PT, PT, -R4, -0x2, R5 ;  /* 0xfffffffe04047810 */ /* 0x020fc80007ffe105 */
[----:B------:R-:W-:-:S13]  /*0b40*/  ISETP.GE.U32.AND P0, PT, R4, 0x3, PT ;  /* 0x000000030400780c */ /* 0x000fda0003f06070 */
[----:B------:R-:W-:Y:S05]  /*0b50*/  @!P0 EXIT ;  /* 0x000000000000894d */ /* 0x000fea0003800000 */
[----:B0-----:R-:W0:Y:S01]  /*0b60*/  LDC.64 R12, c[0x0][0x3a8] ;  /* 0x0000ea00ff0c7b82 */ /* 0x001e220000000a00 */
[C---:B------:R-:W-:Y:S01]  /*0b70*/  VIADD R3, R0.reuse, 0x2 ;  /* 0x0000000200037836 */ /* 0x040fe20000000000 */
[C---:B------:R-:W-:Y:S01]  /*0b80*/  IADD3 R5, PT, PT, R0.reuse, -R5, RZ ;  /* 0x8000000500057210 */ /* 0x040fe20007ffe0ff */
[C---:B------:R-:W-:Y:S01]  /*0b90*/  VIADD R2, R0.reuse, 0x3 ;  /* 0x0000000300027836 */ /* 0x040fe20000000000 */
[----:B------:R-:W0:Y:S01]  /*0ba0*/  LDCU.64 UR6, c[0x0][0x3a8] ;  /* 0x00007500ff0677ac */ /* 0x000e220008000a00 */
[CC--:B------:R-:W-:Y:S02]  /*0bb0*/  IMAD R8, R0.reuse, R6.reuse, R6 ;  /* 0x0000000600087224 */ /* 0x0c0fe400078e0206 */
[-CC-:B------:R-:W-:Y:S02]  /*0bc0*/  IMAD R4, R0, R6.reuse, R9.reuse ;  /* 0x0000000600047224 */ /* 0x180fe400078e0209 */
[-CC-:B------:R-:W-:Y:S02]  /*0bd0*/  IMAD R3, R3, R6.reuse, R9.reuse ;  /* 0x0000000603037224 */ /* 0x180fe400078e0209 */
[----:B------:R-:W-:-:S02]  /*0be0*/  IMAD R2, R2, R6, R9 ;  /* 0x0000000602027224 */ /* 0x000fc400078e0209 */
[----:B------:R-:W-:-:S07]  /*0bf0*/  IMAD.IADD R0, R9, 0x1, R8 ;  /* 0x0000000109007824 */ /* 0x000fce00078e0208 */
.L_x_46:
[----:B------:R-:W5:Y:S08]  /*0c00*/  LDC.64 R34, c[0x0][0x388] ;  /* 0x0000e200ff227b82 */ /* 0x000f700000000a00 */
[----:B-1----:R-:W1:Y:S01]  /*0c10*/  LDC.64 R32, c[0x0][0x380] ;  /* 0x0000e000ff207b82 */ /* 0x002e620000000a00 */
[----:B-----5:R-:W-:-:S05]  /*0c20*/  IMAD.WIDE R34, R4, 0x4, R34 ;  /* 0x0000000404227825 */ /* 0x020fca00078e0222 */
[----:B0-----:R-:W5:Y:S01]  /*0c30*/  LDG.E.CONSTANT R8, desc[UR4][R34.64] ;  /* 0x0000000422087981 */ /* 0x001f62000c1e9900 */
[----:B-1----:R-:W-:-:S05]  /*0c40*/  IMAD.WIDE R32, R4, 0x4, R32 ;  /* 0x0000000404207825 */ /* 0x002fca00078e0220 */
[----:B--2---:R-:W2:Y:S01]  /*0c50*/  LDG.E.CONSTANT R9, desc[UR4][R32.64] ;  /* 0x0000000420097981 */ /* 0x004ea2000c1e9900 */
[----:B------:R-:W-:Y:S01]  /*0c60*/  VIADD R5, R5, 0x4 ;  /* 0x0000000405057836 */ /* 0x000fe20000000000 */
[----:B------:R-:W-:Y:S04]  /*0c70*/  BSSY.RECONVERGENT B1, `(.L_x_18) ;  /* 0x0000032000017945 */ /* 0x000fe80003800200 */
[----:B------:R-:W-:Y:S02]  /*0c80*/  ISETP.NE.AND P1, PT, R5, RZ, PT ;  /* 0x000000ff0500720c */ /* 0x000fe40003f25270 */
[----:B-----5:R-:W-:-:S04]  /*0c90*/  FSETP.NE.AND P0, PT, |R8|, +INF , PT ;  /* 0x7f8000000800780b */ /* 0x020fc80003f05200 */
[----:B--2---:R-:W-:-:S13]  /*0ca0*/  FSETP.EQU.OR P2, PT, |R9|, +INF , !P0 ;  /* 0x7f8000000900780b */ /* 0x004fda000474a600 */
[----:B---3--:R-:W-:-:S06]  /*0cb0*/  DSETP.EQU.OR P0, PT, |R18|, +INF , P2 ;  /* 0x7ff000001200742a */ /* 0x008fcc000170a600 */
[----:B----4-:R-:W-:-:S14]  /*0cc0*/  DSETP.EQU.OR P0, PT, |R26|, +INF , P0 ;  /* 0x7ff000001a00742a */ /* 0x010fdc000070a600 */
[----:B------:R-:W-:Y:S05]  /*0cd0*/  @P0 BRA `(.L_x_19) ;  /* 0x0000000000880947 */ /* 0x000fea0003800000 */
[----:B------:R-:W1:Y:S01]  /*0ce0*/  F2F.F64.F32 R14, R8 ;  /* 0x00000008000e7310 */ /* 0x000e620000201800 */
[----:B------:R-:W-:Y:S01]  /*0cf0*/  BSSY.RECONVERGENT B2, `(.L_x_20) ;  /* 0x0000019000027945 */ /* 0x000fe20003800200 */
[----:B-1----:R-:W-:-:S14]  /*0d00*/  DSETP.GEU.AND P0, PT, R26, R14, PT ;  /* 0x0000000e1a00722a */ /* 0x002fdc0003f0e000 */
[----:B------:R-:W-:Y:S05]  /*0d10*/  @P0 BRA `(.L_x_21) ;  /* 0x0000000000580947 */ /* 0x000fea0003800000 */
[----:B------:R-:W1:Y:S01]  /*0d20*/  MUFU.RCP64H R7, R19 ;  /* 0x0000001300077308 */ /* 0x000e620000001800 */
[----:B------:R-:W-:Y:S01]  /*0d30*/  MOV R6, 0x1 ;  /* 0x0000000100067802 */ /* 0x000fe20000000f00 */
        /* <DEDUP_REMOVED lines=18> */
.L_x_23:
[----:B0-----:R-:W-:Y:S05]  /*0e60*/  BSYNC.RECONVERGENT B3 ;  /* 0x0000000000037941 */ /* 0x001fea0003800200 */
.L_x_22:
[----:B------:R-:W-:-:S11]  /*0e70*/  DFMA R10, R10, R6, R10 ;  /* 0x000000060a0a722b */ /* 0x000fd6000000000a */
.L_x_21:
[----:B0-----:R-:W-:Y:S05]  /*0e80*/  BSYNC.RECONVERGENT B2 ;  /* 0x0000000000027941 */ /* 0x001fea0003800200 */
.L_x_20:
[----:B------:R-:W0:Y:S01]  /*0e90*/  F2F.F32.F64 R21, R10 ;  /* 0x0000000a00157310 */ /* 0x000e220000301000 */
[----:B------:R-:W-:Y:S01]  /*0ea0*/  MOV R7, UR7 ;  /* 0x0000000700077c02 */ /* 0x000fe20008000f00 */
[----:B------:R-:W-:-:S04]  /*0eb0*/  IMAD.U32 R6, RZ, RZ, UR6 ;  /* 0x00000006ff067e24 */ /* 0x000fc8000f8e00ff */
[----:B------:R-:W-:Y:S02]  /*0ec0*/  IMAD.WIDE R16, R4, 0x4, R6 ;  /* 0x0000000404107825 */ /* 0x000fe400078e0206 */
[----:B------:R1:W2:Y:S03]  /*0ed0*/  F2F.F64.F32 R18, R9 ;  /* 0x0000000900127310 */ /* 0x0002a60000201800 */
[----:B0-----:R1:W-:Y:S01]  /*0ee0*/  STG.E desc[UR4][R16.64], R21 ;  /* 0x0000001510007986 */ /* 0x0013e2000c101904 */
[----:B------:R-:W-:Y:S05]  /*0ef0*/  BRA `(.L_x_24) ;  /* 0x0000000000247947 */ /* 0x000fea0003800000 */
.L_x_19:
[----:B0-----:R-:W-:Y:S01]  /*0f00*/  IMAD.U32 R6, RZ, RZ, UR6 ;  /* 0x00000006ff067e24 */ /* 0x001fe2000f8e00ff */
[----:B------:R-:W-:Y:S01]  /*0f10*/  MOV R21, 0x7fc00000 ;  /* 0x7fc0000000157802 */ /* 0x000fe20000000f00 */
[----:B------:R-:W-:Y:S01]  /*0f20*/  IMAD.U32 R7, RZ, RZ, UR7 ;  /* 0x00000007ff077e24 */ /* 0x000fe2000f8e00ff */
[----:B------:R0:W3:Y:S01]  /*0f30*/  @!P2 F2F.F64.F32 R18, R9 ;  /* 0x000000090012a310 */ /* 0x0000e20000201800 */
[----:B------:R-:W-:Y:S02]  /*0f40*/  IMAD.MOV.U32 R14, RZ, RZ, R26 ;  /* 0x000000ffff0e7224 */ /* 0x000fe400078e001a */
[----:B------:R-:W-:-:S04]  /*0f50*/  IMAD.WIDE R16, R4, 0x4, R6 ;  /* 0x0000000404107825 */ /* 0x000fc800078e0206 */
[----:B------:R-:W-:Y:S01]  /*0f60*/  IMAD.MOV.U32 R15, RZ, RZ, R27 ;  /* 0x000000ffff0f7224 */ /* 0x000fe200078e001b */
[----:B------:R0:W-:Y:S05]  /*0f70*/  STG.E desc[UR4][R16.64], R21 ;  /* 0x0000001510007986 */ /* 0x0001ea000c101904 */
[----:B------:R0:W4:Y:S02]  /*0f80*/  @!P2 F2F.F64.F32 R14, R8 ;  /* 0x00000008000ea310 */ /* 0x0001240000201800 */
.L_x_24:
[----:B------:R-:W-:Y:S05]  /*0f90*/  BSYNC.RECONVERGENT B1 ;  /* 0x0000000000017941 */ /* 0x000fea0003800200 */
.L_x_18:
[----:B01----:R-:W0:Y:S02]  /*0fa0*/  LDC R9, c[0x0][0x390] ;  /* 0x0000e400ff097b82 */ /* 0x003e240000000800 */
[----:B0-----:R-:W-:-:S04]  /*0fb0*/  IMAD.WIDE R26, R9, 0x4, R34 ;  /* 0x00000004091a7825 */ /* 0x001fc800078e0222 */
[----:B------:R-:W-:Y:S01]  /*0fc0*/  IMAD.WIDE R32, R9, 0x4, R32 ;  /* 0x0000000409207825 */ /* 0x000fe200078e0220 */
[----:B------:R-:W5:Y:S04]  /*0fd0*/  LDG.E.CONSTANT R8, desc[UR4][R26.64] ;  /* 0x000000041a087981 */ /* 0x000f68000c1e9900 */
[----:B------:R-:W2:Y:S01]  /*0fe0*/  LDG.E.CONSTANT R9, desc[UR4][R32.64] ;  /* 0x0000000420097981 */ /* 0x000ea2000c1e9900 */
[----:B------:R-:W-:Y:S01]  /*0ff0*/  BSSY.RECONVERGENT B1, `(.L_x_25) ;  /* 0x000002f000017945 */ /* 0x000fe20003800200 */
[----:B-----5:R-:W-:-:S04]  /*1000*/  FSETP.NE.AND P0, PT, |R8|, +INF , PT ;  /* 0x7f8000000800780b */ /* 0x020fc80003f05200 */
[----:B--2---:R-:W-:-:S13]  /*1010*/  FSETP.EQU.OR P2, PT, |R9|, +INF , !P0 ;  /* 0x7f8000000900780b */ /* 0x004fda000474a600 */
[----:B---3--:R-:W-:-:S06]  /*1020*/  DSETP.EQU.OR P0, PT, |R18|, +INF , P2 ;  /* 0x7ff000001200742a */ /* 0x008fcc000170a600 */
[----:B----4-:R-:W-:-:S14]  /*1030*/  DSETP.EQU.OR P0, PT, |R14|, +INF , P0 ;  /* 0x7ff000000e00742a */ /* 0x010fdc000070a600 */
[----:B------:R-:W-:Y:S05]  /*1040*/  @P0 BRA `(.L_x_26) ;  /* 0x0000000000880947 */ /* 0x000fea0003800000 */
[----:B------:R-:W0:Y:S01]  /*1050*/  F2F.F64.F32 R34, R8 ;  /* 0x0000000800227310 */ /* 0x000e220000201800 */
[----:B------:R-:W-:Y:S01]  /*1060*/  BSSY.RECONVERGENT B2, `(.L_x_27) ;  /* 0x0000019000027945 */ /* 0x000fe20003800200 */
[----:B0-----:R-:W-:-:S14]  /*1070*/  DSETP.GEU.AND P0, PT, R14, R34, PT ;  /* 0x000000220e00722a */ /* 0x001fdc0003f0e000 */
[----:B------:R-:W-:Y:S05]  /*1080*/  @P0 BRA `(.L_x_28) ;  /* 0x0000000000580947 */ /* 0x000fea0003800000 */
[----:B------:R-:W0:Y:S01]  /*1090*/  MUFU.RCP64H R7, R19 ;  /* 0x0000001300077308 */ /* 0x000e220000001800 */
[----:B------:R-:W-:Y:S01]  /*10a0*/  MOV R6, 0x1 ;  /* 0x0000000100067802 */ /* 0x000fe20000000f00 */
[----:B------:R-:W-:Y:S06]  /*10b0*/  BSSY.RECONVERGENT B3, `(.L_x_29) ;  /* 0x0000012000037945 */ /* 0x000fec0003800200 */
[----:B------:R-:W1:Y:S01]  /*10c0*/  F2F.F64.F32 R20, R9 ;  /* 0x0000000900147310 */ /* 0x000e620000201800 */
[C---:B0-----:R-:W-:Y:S02]  /*10d0*/  DFMA R14, -R18.reuse, R6, 1 ;  /* 0x3ff00000120e742b */ /* 0x041fe40000000106 */
[----:B-1----:R-:W-:-:S06]  /*10e0*/  DADD R20, -R18, R20 ;  /* 0x0000000012147229 */ /* 0x002fcc0000000114 */
        /* <DEDUP_REMOVED lines=12> */
[----:B------:R-:W-:Y:S05]  /*11b0*/  CALL.REL.NOINC `($__internal_0_$__cuda_sm20_div_rn_f64_full) ;  /* 0x0000000800047944 */ /* 0x000fea0003c00000 */
[----:B------:R-:W-:-:S07]  /*11c0*/  IMAD.MOV.U32 R6, RZ, RZ, R8 ;  /* 0x000000ffff067224 */ /* 0x000fce00078e0008 */
.L_x_30:
[----:B------:R-:W-:Y:S05]  /*11d0*/  BSYNC.RECONVERGENT B3 ;  /* 0x0000000000037941 */ /* 0x000fea0003800200 */
.L_x_29:
[----:B------:R-:W-:-:S11]  /*11e0*/  DFMA R10, R10, R6, R10 ;  /* 0x000000060a0a722b */ /* 0x000fd6000000000a */
.L_x_28:
[----:B------:R-:W-:Y:S05]  /*11f0*/  BSYNC.RECONVERGENT B2 ;  /* 0x0000000000027941 */ /* 0x000fea0003800200 */
.L_x_27:
[----:B------:R-:W0:Y:S01]  /*1200*/  F2F.F32.F64 R17, R10 ;  /* 0x0000000a00117310 */ /* 0x000e220000301000 */
[----:B------:R-:W-:Y:S01]  /*1210*/  MOV R7, UR7 ;  /* 0x0000000700077c02 */ /* 0x000fe20008000f00 */
[----:B------:R-:W-:-:S04]  /*1220*/  IMAD.U32 R6, RZ, RZ, UR6 ;  /* 0x00000006ff067e24 */ /* 0x000fc8000f8e00ff */
[----:B------:R-:W-:Y:S02]  /*1230*/  IMAD.WIDE R14, R0, 0x4, R6 ;  /* 0x00000004000e7825 */ /* 0x000fe400078e0206 */
[----:B------:R1:W2:Y:S03]  /*1240*/  F2F.F64.F32 R18, R9 ;  /* 0x0000000900127310 */ /* 0x0002a60000201800 */
[----:B0-----:R1:W-:Y:S01]  /*1250*/  STG.E desc[UR4][R14.64], R17 ;  /* 0x000000110e007986 */ /* 0x0013e2000c101904 */
[----:B------:R-:W-:Y:S05]  /*1260*/  BRA `(.L_x_31) ;  /* 0x00000000001c7947 */ /* 0x000fea0003800000 */
.L_x_26:
[----:B------:R-:W-:Y:S01]  /*1270*/  IMAD.MOV.U32 R21, RZ, RZ, 0x7fc00000 ;  /* 0x7fc00000ff157424 */ /* 0x000fe200078e00ff */
[----:B------:R-:W-:Y:S01]  /*1280*/  MOV R35, R15 ;  /* 0x0000000f00237202 */ /* 0x000fe20000000f00 */
[----:B------:R-:W-:Y:S01]  /*1290*/  IMAD.WIDE R16, R0, 0x4, R6 ;  /* 0x0000000400107825 */ /* 0x000fe200078e0206 */
[----:B------:R0:W3:Y:S03]  /*12a0*/  @!P2 F2F.F64.F32 R18, R9 ;  /* 0x000000090012a310 */ /* 0x0000e60000201800 */
[----:B------:R-:W-:Y:S01]  /*12b0*/  IMAD.MOV.U32 R34, RZ, RZ, R14 ;  /* 0x000000ffff227224 */ /* 0x000fe200078e000e */
[----:B------:R0:W-:Y:S05]  /*12c0*/  STG.E desc[UR4][R16.64], R21 ;  /* 0x0000001510007986 */ /* 0x0001ea000c101904 */
[----:B------:R0:W4:Y:S02]  /*12d0*/  @!P2 F2F.F64.F32 R34, R8 ;  /* 0x000000080022a310 */ /* 0x0001240000201800 */
.L_x_31:
[----:B------:R-:W-:Y:S05]  /*12e0*/  BSYNC.RECONVERGENT B1 ;  /* 0x0000000000017941 */ /* 0x000fea0003800200 */
.L_x_25:
        /* <DEDUP_REMOVED lines=16> */
[----:B------:R-:W-:Y:S01]  /*13f0*/  IMAD.MOV.U32 R6, RZ, RZ, 0x1 ;  /* 0x00000001ff067424 */ /* 0x000fe200078e00ff */
        /* <DEDUP_REMOVED lines=18> */
.L_x_37:
[----:B------:R-:W-:Y:S05]  /*1520*/  BSYNC.RECONVERGENT B3 ;  /* 0x0000000000037941 */ /* 0x000fea0003800200 */
.L_x_36:
[----:B------:R-:W-:-:S11]  /*1530*/  DFMA R10, R10, R6, R10 ;  /* 0x000000060a0a722b */ /* 0x000fd6000000000a */
.L_x_35:
[----:B------:R-:W-:Y:S05]  /*1540*/  BSYNC.RECONVERGENT B2 ;  /* 0x0000000000027941 */ /* 0x000fea0003800200 */
.L_x_34:
[----:B------:R-:W0:Y:S01]  /*1550*/  F2F.F32.F64 R21, R10 ;  /* 0x0000000a00157310 */ /* 0x000e220000301000 */
[----:B------:R-:W-:Y:S01]  /*1560*/  MOV R6, UR6 ;  /* 0x0000000600067c02 */ /* 0x000fe20008000f00 */
[----:B------:R-:W-:-:S04]  /*1570*/  IMAD.U32 R7, RZ, RZ, UR7 ;  /* 0x00000007ff077e24 */ /* 0x000fc8000f8e00ff */
[----:B------:R-:W-:Y:S02]  /*1580*/  IMAD.WIDE R16, R3, 0x4, R6 ;  /* 0x0000000403107825 */ /* 0x000fe400078e0206 */
[----:B------:R1:W2:Y:S03]  /*1590*/  F2F.F64.F32 R18, R9 ;  /* 0x0000000900127310 */ /* 0x0002a60000201800 */
[----:B0-----:R1:W-:Y:S01]  /*15a0*/  STG.E desc[UR4][R16.64], R21 ;  /* 0x0000001510007986 */ /* 0x0013e2000c101904 */
[----:B------:R-:W-:Y:S05]  /*15b0*/  BRA `(.L_x_38) ;  /* 0x00000000001c7947 */ /* 0x000fea0003800000 */
.L_x_33:
[----:B------:R-:W-:Y:S01]  /*15c0*/  IMAD.MOV.U32 R21, RZ, RZ, 0x7fc00000 ;  /* 0x7fc00000ff157424 */ /* 0x000fe200078e00ff */
[----:B------:R-:W-:Y:S01]  /*15d0*/  MOV R14, R34 ;  /* 0x00000022000e7202 */ /* 0x000fe20000000f00 */
[----:B------:R-:W-:Y:S01]  /*15e0*/  IMAD.WIDE R16, R3, 0x4, R6 ;  /* 0x0000000403107825 */ /* 0x000fe200078e0206 */
[----:B------:R0:W3:Y:S03]  /*15f0*/  @!P2 F2F.F64.F32 R18, R9 ;  /* 0x000000090012a310 */ /* 0x0000e60000201800 */
[----:B------:R-:W-:Y:S01]  /*1600*/  IMAD.MOV.U32 R15, RZ, RZ, R35 ;  /* 0x000000ffff0f7224 */ /* 0x000fe200078e0023 */
[----:B------:R0:W-:Y:S05]  /*1610*/  STG.E desc[UR4][R16.64], R21 ;  /* 0x0000001510007986 */ /* 0x0001ea000c101904 */
[----:B------:R0:W4:Y:S02]  /*1620*/  @!P2 F2F.F64.F32 R14, R8 ;  /* 0x00000008000ea310 */ /* 0x0001240000201800 */
.L_x_38:
[----:B------:R-:W-:Y:S05]  /*1630*/  BSYNC.RECONVERGENT B1 ;  /* 0x0000000000017941 */ /* 0x000fea0003800200 */
.L_x_32:
        /* <DEDUP_REMOVED lines=34> */
[----:B------:R-:W-:-:S07]  /*1860*/  MOV R6, R8 ;  /* 0x0000000800067202 */ /* 0x000fce0000000f00 */
.L_x_44:
[----:B------:R-:W-:Y:S05]  /*1870*/  BSYNC.RECONVERGENT B3 ;  /* 0x0000000000037941 */ /* 0x000fea0003800200 */
.L_x_43:
[----:B------:R-:W-:-:S11]  /*1880*/  DFMA R10, R10, R6, R10 ;  /* 0x000000060a0a722b */ /* 0x000fd6000000000a */
.L_x_42:
[----:B------:R-:W-:Y:S05]  /*1890*/  BSYNC.RECONVERGENT B2 ;  /* 0x0000000000027941 */ /* 0x000fea0003800200 */
.L_x_41:
[----:B------:R-:W0:Y:S01]  /*18a0*/  F2F.F32.F64 R15, R10 ;  /* 0x0000000a000f7310 */ /* 0x000e220000301000 */
[----:B------:R-:W-:-:S07]  /*18b0*/  IMAD.WIDE R6, R2, 0x4, R12 ;  /* 0x0000000402067825 */ /* 0x000fce00078e020c */
[----:B------:R1:W2:Y:S01]  /*18c0*/  F2F.F64.F32 R18, R31 ;  /* 0x0000001f00127310 */ /* 0x0002a20000201800 */
[----:B0-----:R1:W-:Y:S01]  /*18d0*/  STG.E desc[UR4][R6.64], R15 ;  /* 0x0000000f06007986 */ /* 0x0013e2000c101904 */
[----:B------:R-:W-:Y:S05]  /*18e0*/  BRA `(.L_x_45) ;  /* 0x00000000001c7947 */ /* 0x000fea0003800000 */
.L_x_40:
[----:B------:R-:W-:Y:S01]  /*18f0*/  IMAD.WIDE R6, R2, 0x4, R6 ;  /* 0x0000000402067825 */ /* 0x000fe200078e0206 */
[----:B------:R-:W-:Y:S01]  /*1900*/  MOV R27, R15 ;  /* 0x0000000f001b7202 */ /* 0x000fe20000000f00 */
[----:B------:R0:W3:Y:S02]  /*1910*/  @!P2 F2F.F64.F32 R18, R31 ;  /* 0x0000001f0012a310 */ /* 0x0000e40000201800 */
[----:B------:R-:W-:Y:S02]  /*1920*/  IMAD.MOV.U32 R17, RZ, RZ, 0x7fc00000 ;  /* 0x7fc00000ff117424 */ /* 0x000fe400078e00ff */
[----:B------:R-:W-:-:S03]  /*1930*/  IMAD.MOV.U32 R26, RZ, RZ, R14 ;  /* 0x000000ffff1a7224 */ /* 0x000fc600078e000e */
[----:B------:R0:W-:Y:S03]  /*1940*/  STG.E desc[UR4][R6.64], R17 ;  /* 0x0000001106007986 */ /* 0x0001e6000c101904 */
[----:B------:R0:W4:Y:S02]  /*1950*/  @!P2 F2F.F64.F32 R26, R8 ;  /* 0x00000008001aa310 */ /* 0x0001240000201800 */
.L_x_45:
[----:B------:R-:W-:Y:S05]  /*1960*/  BSYNC.RECONVERGENT B1 ;  /* 0x0000000000017941 */ /* 0x000fea0003800200 */
.L_x_39:
[C---:B------:R-:W-:Y:S01]  /*1970*/  IMAD R0, R9.reuse, 0x4, R0 ;  /* 0x0000000409007824 */ /* 0x040fe200078e0200 */
[C---:B------:R-:W-:Y:S01]  /*1980*/  LEA R2, R9.reuse, R2, 0x2 ;  /* 0x0000000209027211 */ /* 0x040fe200078e10ff */
[C---:B------:R-:W-:Y:S02]  /*1990*/  IMAD R3, R9.reuse, 0x4, R3 ;  /* 0x0000000409037824 */ /* 0x040fe400078e0203 */
[----:B------:R-:W-:Y:S01]  /*19a0*/  IMAD R4, R9, 0x4, R4 ;  /* 0x0000000409047824 */ /* 0x000fe200078e0204 */
[----:B------:R-:W-:Y:S06]  /*19b0*/  @P1 BRA `(.L_x_46) ;  /* 0xfffffff000901947 */ /* 0x000fec000383ffff */
[----:B------:R-:W-:Y:S05]  /*19c0*/  EXIT ;  /* 0x000000000000794d */ /* 0x000fea0003800000 */
        .weak           $__internal_0_$__cuda_sm20_div_rn_f64_full
        .type           $__internal_0_$__cuda_sm20_div_rn_f64_full,@function
        .size           $__internal_0_$__cuda_sm20_div_rn_f64_full,(.L_x_110 - $__internal_0_$__cuda_sm20_div_rn_f64_full)
$__internal_0_$__cuda_sm20_div_rn_f64_full:
[C---:B------:R-:W-:Y:S01]  /*19d0*/  FSETP.GEU.AND P0, PT, |R19|.reuse, 1.469367938527859385e-39, PT ;  /* 0x001000001300780b */ /* 0x040fe20003f0e200 */
[----:B------:R-:W-:Y:S01]  /*19e0*/  BSSY.RECONVERGENT B0, `(.L_x_47) ;  /* 0x000005b000007945 */ /* 0x000fe20003800200 */
[----:B------:R-:W-:Y:S02]  /*19f0*/  LOP3.LUT R16, R19, 0x800fffff, RZ, 0xc0, !PT ;  /* 0x800fffff13107812 */ /* 0x000fe400078ec0ff */
[C---:B------:R-:W-:Y:S02]  /*1a00*/  FSETP.GEU.AND P3, PT, |R21|.reuse, 1.469367938527859385e-39, PT ;  /* 0x001000001500780b */ /* 0x040fe40003f6e200 */
[----:B------:R-:W-:Y:S01]  /*1a10*/  LOP3.LUT R17, R16, 0x3ff00000, RZ, 0xfc, !PT ;  /* 0x3ff0000010117812 */ /* 0x000fe200078efcff */
[----:B------:R-:W-:Y:S01]  /*1a20*/  IMAD.MOV.U32 R16, RZ, RZ, R18 ;  /* 0x000000ffff107224 */ /* 0x000fe200078e0012 */
[----:B------:R-:W-:Y:S02]  /*1a30*/  MOV R36, 0x1 ;  /* 0x0000000100247802 */ /* 0x000fe40000000f00 */
[----:B------:R-:W-:-:S02]  /*1a40*/  LOP3.LUT R7, R21, 0x7ff00000, RZ, 0xc0, !PT ;  /* 0x7ff0000015077812 */ /* 0x000fc400078ec0ff */
[----:B------:R-:W-:Y:S01]  /*1a50*/  LOP3.LUT R29, R19, 0x7ff00000, RZ, 0xc0, !PT ;  /* 0x7ff00000131d7812 */ /* 0x000fe200078ec0ff */
[----:B------:R-:W-:Y:S02]  /*1a60*/  @!P0 DMUL R16, R18, 8.98846567431157953865e+307 ;  /* 0x7fe0000012108828 */ /* 0x000fe40000000000 */
[----:B------:R-:W-:Y:S01]  /*1a70*/  IMAD.MOV.U32 R28, RZ, RZ, R7 ;  /* 0x000000ffff1c7224 */ /* 0x000fe200078e0007 */
[----:B------:R-:W-:Y:S02]  /*1a80*/  ISETP.GE.U32.AND P2, PT, R7, R29, PT ;  /* 0x0000001d0700720c */ /* 0x000fe40003f46070 */
[----:B------:R-:W-:Y:S01]  /*1a90*/  @!P3 LOP3.LUT R8, R19, 0x7ff00000, RZ, 0xc0, !PT ;  /* 0x7ff000001308b812 */ /* 0x000fe200078ec0ff */
[----:B------:R-:W0:Y:S01]  /*1aa0*/  MUFU.RCP64H R37, R17 ;  /* 0x0000001100257308 */ /* 0x000e220000001800 */
[----:B------:R-:W-:Y:S02]  /*1ab0*/  @!P3 MOV R24, RZ ;  /* 0x000000ff0018b202 */ /* 0x000fe40000000f00 */
[----:B------:R-:W-:Y:S01]  /*1ac0*/  @!P3 ISETP.GE.U32.AND P4, PT, R7, R8, PT ;  /* 0x000000080700b20c */ /* 0x000fe20003f86070 */
[----:B------:R-:W-:Y:S01]  /*1ad0*/  IMAD.MOV.U32 R8, RZ, RZ, 0x1ca00000 ;  /* 0x1ca00000ff087424 */ /* 0x000fe200078e00ff */
[----:B------:R-:W-:-:S04]  /*1ae0*/  @!P0 LOP3.LUT R29, R17, 0x7ff00000, RZ, 0xc0, !PT ;  /* 0x7ff00000111d8812 */ /* 0x000fc800078ec0ff */
[----:B------:R-:W-:Y:S01]  /*1af0*/  @!P3 SEL R25, R8, 0x63400000, !P4 ;  /* 0x634000000819b807 */ /* 0x000fe20006000000 */
[----:B0-----:R-:W-:-:S08]  /*1b00*/  DFMA R22, R36, -R16, 1 ;  /* 0x3ff000002416742b */ /* 0x001fd00000000810 */
[----:B------:R-:W-:-:S08]  /*1b10*/  DFMA R22, R22, R22, R22 ;  /* 0x000000161616722b */ /* 0x000fd00000000016 */
[----:B------:R-:W-:Y:S01]  /*1b20*/  DFMA R36, R36, R22, R36 ;  /* 0x000000162424722b */ /* 0x000fe20000000024 */
[--C-:B------:R-:W-:Y:S02]  /*1b30*/  @!P3 LOP3.LUT R22, R25, 0x80000000, R21.reuse, 0xf8, !PT ;  /* 0x800000001916b812 */ /* 0x100fe400078ef815 */
[----:B------:R-:W-:Y:S02]  /*1b40*/  SEL R23, R8, 0x63400000, !P2 ;  /* 0x6340000008177807 */ /* 0x000fe40005000000 */
[----:B------:R-:W-:Y:S01]  /*1b50*/  @!P3 LOP3.LUT R25, R22, 0x100000, RZ, 0xfc, !PT ;  /* 0x001000001619b812 */ /* 0x000fe200078efcff */
[----:B------:R-:W-:Y:S01]  /*1b60*/  IMAD.MOV.U32 R22, RZ, RZ, R20 ;  /* 0x000000ffff167224 */ /* 0x000fe200078e0014 */
[----:B------:R-:W-:Y:S01]  /*1b70*/  LOP3.LUT R23, R23, 0x800fffff, R21, 0xf8, !PT ;  /* 0x800fffff17177812 */ /* 0x000fe200078ef815 */
[----:B------:R-:W-:-:S05]  /*1b80*/  DFMA R38, R36, -R16, 1 ;  /* 0x3ff000002426742b */ /* 0x000fca0000000810 */
[----:B------:R-:W-:-:S03]  /*1b90*/  @!P3 DFMA R22, R22, 2, -R24 ;  /* 0x400000001616b82b */ /* 0x000fc60000000818 */
[----:B------:R-:W-:-:S07]  /*1ba0*/  DFMA R38, R36, R38, R36 ;  /* 0x000000262426722b */ /* 0x000fce0000000024 */
[----:B------:R-:W-:Y:S01]  /*1bb0*/  @!P3 LOP3.LUT R28, R23, 0x7ff00000, RZ, 0xc0, !PT ;  /* 0x7ff00000171cb812 */ /* 0x000fe200078ec0ff */
[----:B------:R-:W-:-:S04]  /*1bc0*/  DMUL R36, R38, R22 ;  /* 0x0000001626247228 */ /* 0x000fc80000000000 */
[----:B------:R-:W-:-:S04]  /*1bd0*/  VIADD R30, R28, 0xffffffff ;  /* 0xffffffff1c1e7836 */ /* 0x000fc80000000000 */
[----:B------:R-:W-:Y:S01]  /*1be0*/  DFMA R24, R36, -R16, R22 ;  /* 0x800000102418722b */ /* 0x000fe20000000016 */
[----:B------:R-:W-:Y:S02]  /*1bf0*/  ISETP.GT.U32.AND P0, PT, R30, 0x7feffffe, PT ;  /* 0x7feffffe1e00780c */ /* 0x000fe40003f04070 */
[----:B------:R-:W-:-:S04]  /*1c00*/  IADD3 R30, PT, PT, R29, -0x1, RZ ;  /* 0xffffffff1d1e7810 */ /* 0x000fc80007ffe0ff */
[----:B------:R-:W-:Y:S01]  /*1c10*/  ISETP.GT.U32.OR P0, PT, R30, 0x7feffffe, P0 ;  /* 0x7feffffe1e00780c */ /* 0x000fe20000704470 */
[----:B------:R-:W-:-:S12]  /*1c20*/  DFMA R24, R38, R24, R36 ;  /* 0x000000182618722b */ /* 0x000fd80000000024 */
[----:B------:R-:W-:Y:S05]  /*1c30*/  @P0 BRA `(.L_x_48) ;  /* 0x0000000000740947 */ /* 0x000fea0003800000 */
[----:B------:R-:W-:-:S04]  /*1c40*/  LOP3.LUT R20, R19, 0x7ff00000, RZ, 0xc0, !PT ;  /* 0x7ff0000013147812 */ /* 0x000fc800078ec0ff */
[CC--:B------:R-:W-:Y:S02]  /*1c50*/  VIADDMNMX R21, R7.reuse, -R20.reuse, 0xb9600000, !PT ;  /* 0xb960000007157446 */ /* 0x0c0fe40007800914 */
[----:B------:R-:W-:Y:S02]  /*1c60*/  ISETP.GE.U32.AND P0, PT, R7, R20, PT ;  /* 0x000000140700720c */ /* 0x000fe40003f06070 */
[----:B------:R-:W-:Y:S02]  /*1c70*/  VIMNMX R21, PT, PT, R21, 0x46a00000, PT ;  /* 0x46a0000015157848 */ /* 0x000fe40003fe0100 */
[----:B------:R-:W-:Y:S02]  /*1c80*/  SEL R8, R8, 0x63400000, !P0 ;  /* 0x6340000008087807 */ /* 0x000fe40004000000 */
[----:B------:R-:W-:-:S03]  /*1c90*/  MOV R20, RZ ;  /* 0x000000ff00147202 */ /* 0x000fc60000000f00 */
[----:B------:R-:W-:-:S04]  /*1ca0*/  IMAD.IADD R8, R21, 0x1, -R8 ;  /* 0x0000000115087824 */ /* 0x000fc800078e0a08 */
[----:B------:R-:W-:-:S06]  /*1cb0*/  VIADD R21, R8, 0x7fe00000 ;  /* 0x7fe0000008157836 */ /* 0x000fcc0000000000 */
[----:B------:R-:W-:-:S10]  /*1cc0*/  DMUL R36, R24, R20 ;  /* 0x0000001418247228 */ /* 0x000fd40000000000 */
[----:B------:R-:W-:-:S13]  /*1cd0*/  FSETP.GTU.AND P0, PT, |R37|, 1.469367938527859385e-39, PT ;  /* 0x001000002500780b */ /* 0x000fda0003f0c200 */
[----:B------:R-:W-:Y:S05]  /*1ce0*/  @P0 BRA `(.L_x_49) ;  /* 0x0000000000a80947 */ /* 0x000fea0003800000 */
[----:B------:R-:W-:Y:S01]  /*1cf0*/  DFMA R16, R24, -R16, R22 ;  /* 0x800000101810722b */ /* 0x000fe20000000016 */
[----:B------:R-:W-:-:S09]  /*1d00*/  IMAD.MOV.U32 R20, RZ, RZ, RZ ;  /* 0x000000ffff147224 */ /* 0x000fd200078e00ff */
[C---:B------:R-:W-:Y:S02]  /*1d10*/  FSETP.NEU.AND P0, PT, R17.reuse, RZ, PT ;  /* 0x000000ff1100720b */ /* 0x040fe40003f0d000 */
[----:B------:R-:W-:-:S04]  /*1d20*/  LOP3.LUT R18, R17, 0x80000000, R19, 0x48, !PT ;  /* 0x8000000011127812 */ /* 0x000fc800078e4813 */
[----:B------:R-:W-:-:S07]  /*1d30*/  LOP3.LUT R21, R18, R21, RZ, 0xfc, !PT ;  /* 0x0000001512157212 */ /* 0x000fce00078efcff */
[----:B------:R-:W-:Y:S05]  /*1d40*/  @!P0 BRA `(.L_x_49) ;  /* 0x0000000000908947 */ /* 0x000fea0003800000 */
[----:B------:R-:W-:Y:S01]  /*1d50*/  IMAD.MOV R17, RZ, RZ, -R8 ;  /* 0x000000ffff117224 */ /* 0x000fe200078e0a08 */
[----:B------:R-:W-:Y:S02]  /*1d60*/  MOV R16, RZ ;  /* 0x000000ff00107202 */ /* 0x000fe40000000f00 */
[----:B------:R-:W-:-:S04]  /*1d70*/  IADD3 R8, PT, PT, -R8, -0x43300000, RZ ;  /* 0xbcd0000008087810 */ /* 0x000fc80007ffe1ff */
[----:B------:R-:W-:Y:S02]  /*1d80*/  DFMA R16, R36, -R16, R24 ;  /* 0x800000102410722b */ /* 0x000fe40000000018 */
[----:B------:R-:W-:-:S08]  /*1d90*/  DMUL.RP R24, R24, R20 ;  /* 0x0000001418187228 */ /* 0x000fd00000008000 */
[----:B------:R-:W-:Y:S02]  /*1da0*/  FSETP.NEU.AND P0, PT, |R17|, R8, PT ;  /* 0x000000081100720b */ /* 0x000fe40003f0d200 */
[----:B------:R-:W-:Y:S02]  /*1db0*/  LOP3.LUT R18, R25, R18, RZ, 0x3c, !PT ;  /* 0x0000001219127212 */ /* 0x000fe400078e3cff */
[----:B------:R-:W-:Y:S02]  /*1dc0*/  FSEL R8, R24, R36, !P0 ;  /* 0x0000002418087208 */ /* 0x000fe40004000000 */
[----:B------:R-:W-:-:S03]  /*1dd0*/  FSEL R7, R18, R37, !P0 ;  /* 0x0000002512077208 */ /* 0x000fc60004000000 */
[----:B------:R-:W-:Y:S02]  /*1de0*/  IMAD.MOV.U32 R36, RZ, RZ, R8 ;  /* 0x000000ffff247224 */ /* 0x000fe400078e0008 */
[----:B------:R-:W-:Y:S01]  /*1df0*/  IMAD.MOV.U32 R37, RZ, RZ, R7 ;  /* 0x000000ffff257224 */ /* 0x000fe200078e0007 */
[----:B------:R-:W-:Y:S06]  /*1e00*/  BRA `(.L_x_49) ;  /* 0x0000000000607947 */ /* 0x000fec0003800000 */
.L_x_48:
[----:B------:R-:W-:-:S14]  /*1e10*/  DSETP.NAN.AND P0, PT, R20, R20, PT ;  /* 0x000000141400722a */ /* 0x000fdc0003f08000 */
[----:B------:R-:W-:Y:S05]  /*1e20*/  @P0 BRA `(.L_x_50) ;  /* 0x00000000004c0947 */ /* 0x000fea0003800000 */
[----:B------:R-:W-:-:S14]  /*1e30*/  DSETP.NAN.AND P0, PT, R18, R18, PT ;  /* 0x000000121200722a */ /* 0x000fdc0003f08000 */
[----:B------:R-:W-:Y:S05]  /*1e40*/  @P0 BRA `(.L_x_51) ;  /* 0x0000000000340947 */ /* 0x000fea0003800000 */
[----:B------:R-:W-:Y:S01]  /*1e50*/  ISETP.NE.AND P0, PT, R28, R29, PT ;  /* 0x0000001d1c00720c */ /* 0x000fe20003f05270 */
[----:B------:R-:W-:Y:S01]  /*1e60*/  IMAD.MOV.U32 R37, RZ, RZ, -0x80000 ;  /* 0xfff80000ff257424 */ /* 0x000fe200078e00ff */
[----:B------:R-:W-:-:S11]  /*1e70*/  MOV R36, 0x0 ;  /* 0x0000000000247802 */ /* 0x000fd60000000f00 */
[----:B------:R-:W-:Y:S05]  /*1e80*/  @!P0 BRA `(.L_x_49) ;  /* 0x0000000000408947 */ /* 0x000fea0003800000 */
[----:B------:R-:W-:Y:S02]  /*1e90*/  ISETP.NE.AND P0, PT, R28, 0x7ff00000, PT ;  /* 0x7ff000001c00780c */ /* 0x000fe40003f05270 */
[----:B------:R-:W-:Y:S02]  /*1ea0*/  LOP3.LUT R19, R21, 0x80000000, R19, 0x48, !PT ;  /* 0x8000000015137812 */ /* 0x000fe400078e4813 */
[----:B------:R-:W-:-:S13]  /*1eb0*/  ISETP.EQ.OR P0, PT, R29, RZ, !P0 ;  /* 0x000000ff1d00720c */ /* 0x000fda0004702670 */
[----:B------:R-:W-:Y:S01]  /*1ec0*/  @P0 LOP3.LUT R7, R19, 0x7ff00000, RZ, 0xfc, !PT ;  /* 0x7ff0000013070812 */ /* 0x000fe200078efcff */
[----:B------:R-:W-:Y:S01]  /*1ed0*/  @!P0 IMAD.MOV.U32 R36, RZ, RZ, RZ ;  /* 0x000000ffff248224 */ /* 0x000fe200078e00ff */
[----:B------:R-:W-:Y:S01]  /*1ee0*/  @!P0 MOV R37, R19 ;  /* 0x0000001300258202 */ /* 0x000fe20000000f00 */
[----:B------:R-:W-:Y:S02]  /*1ef0*/  @P0 IMAD.MOV.U32 R36, RZ, RZ, RZ ;  /* 0x000000ffff240224 */ /* 0x000fe400078e00ff */
[----:B------:R-:W-:Y:S01]  /*1f00*/  @P0 IMAD.MOV.U32 R37, RZ, RZ, R7 ;  /* 0x000000ffff250224 */ /* 0x000fe200078e0007 */
[----:B------:R-:W-:Y:S06]  /*1f10*/  BRA `(.L_x_49) ;  /* 0x00000000001c7947 */ /* 0x000fec0003800000 */
.L_x_51:
[----:B------:R-:W-:Y:S02]  /*1f20*/  LOP3.LUT R7, R19, 0x80000, RZ, 0xfc, !PT ;  /* 0x0008000013077812 */ /* 0x000fe400078efcff */
[----:B------:R-:W-:-:S03]  /*1f30*/  MOV R36, R18 ;  /* 0x0000001200247202 */ /* 0x000fc60000000f00 */
[----:B------:R-:W-:Y:S01]  /*1f40*/  IMAD.MOV.U32 R37, RZ, RZ, R7 ;  /* 0x000000ffff257224 */ /* 0x000fe200078e0007 */
[----:B------:R-:W-:Y:S06]  /*1f50*/  BRA `(.L_x_49) ;  /* 0x00000000000c7947 */ /* 0x000fec0003800000 */
.L_x_50:
[----:B------:R-:W-:Y:S01]  /*1f60*/  LOP3.LUT R7, R21, 0x80000, RZ, 0xfc, !PT ;  /* 0x0008000015077812 */ /* 0x000fe200078efcff */
[----:B------:R-:W-:-:S03]  /*1f70*/  IMAD.MOV.U32 R36, RZ, RZ, R20 ;  /* 0x000000ffff247224 */ /* 0x000fc600078e0014 */
[----:B------:R-:W-:-:S07]  /*1f80*/  MOV R37, R7 ;  /* 0x0000000700257202 */ /* 0x000fce0000000f00 */
.L_x_49:
[----:B------:R-:W-:Y:S05]  /*1f90*/  BSYNC.RECONVERGENT B0 ;  /* 0x0000000000007941 */ /* 0x000fea0003800200 */
.L_x_47:
[----:B------:R-:W-:Y:S01]  /*1fa0*/  MOV R16, R6 ;  /* 0x0000000600107202 */ /* 0x000fe20000000f00 */
[----:B------:R-:W-:Y:S02]  /*1fb0*/  IMAD.MOV.U32 R17, RZ, RZ, 0x0 ;  /* 0x00000000ff117424 */ /* 0x000fe400078e00ff */
[----:B------:R-:W-:Y:S02]  /*1fc0*/  IMAD.MOV.U32 R8, RZ, RZ, R36 ;  /* 0x000000ffff087224 */ /* 0x000fe400078e0024 */
[----:B------:R-:W-:Y:S01]  /*1fd0*/  IMAD.MOV.U32 R7, RZ, RZ, R37 ;  /* 0x000000ffff077224 */ /* 0x000fe200078e0025 */
[----:B------:R-:W-:Y:S06]  /*1fe0*/  RET.REL.NODEC R16 `(pvi_many_series_one_param_f32) ;  /* 0xffffffe010047950 */ /* 0x000fec0003c3ffff */
.L_x_52:
[----:B------:R-:W-:-:S00]  /*1ff0*/  BRA `(.L_x_52) ;  /* 0xfffffffc00fc7947 */ /* 0x000fc0000383ffff */
[----:B------:R-:W-:-:S00]  /*2000*/  NOP ;  /* 0x0000000000007918 */ /* 0x000fc00000000000 */
[----:B------:R-:W-:-:S00]  /*2010*/  NOP ;  /* 0x0000000000007918 */ /* 0x000fc00000000000 */
[----:B------:R-:W-:-:S00]  /*2020*/  NOP ;  /* 0x0000000000007918 */ /* 0x000fc00000000000 */
[----:B------:R-:W-:-:S00]  /*2030*/  NOP ;  /* 0x0000000000007918 */ /* 0x000fc00000000000 */
[----:B------:R-:W-:-:S00]  /*2040*/  NOP ;  /* 0x0000000000007918 */ /* 0x000fc00000000000 */
[----:B------:R-:W-:-:S00]  /*2050*/  NOP ;  /* 0x0000000000007918 */ /* 0x000fc00000000000 */
[----:B------:R-:W-:-:S00]  /*2060*/  NOP ;  /* 0x0000000000007918 */ /* 0x000fc00000000000 */
[----:B------:R-:W-:-:S00]  /*2070*/  NOP ;  /* 0x0000000000007918 */ /* 0x000fc00000000000 */
.L_x_110:


//--------------------- .text.pvi_apply_scale_batch_f32 --------------------------
	.section	.text.pvi_apply_scale_batch_f32,"ax",@progbits
	.align	128
        .global         pvi_apply_scale_batch_f32
        .type           pvi_apply_scale_batch_f32,@function
        .size           pvi_apply_scale_batch_f32,(.L_x_113 - pvi_apply_scale_batch_f32)
        .other          pvi_apply_scale_batch_f32,@"STO_CUDA_ENTRY STV_DEFAULT"
pvi_apply_scale_batch_f32:
.text.pvi_apply_scale_batch_f32:
[----:B------:R-:W-:Y:S01]  /*0000*/  LDC R1, c[0x0][0x37c] ;  /* 0x0000df00ff017b82 */ /* 0x000fe20000000800 */
[----:B------:R-:W0:Y:S07]  /*0010*/  S2R R3, SR_TID.X ;  /* 0x0000000000037919 */ /* 0x000e2e0000002100 */
[----:B------:R-:W0:Y:S01]  /*0020*/  S2UR UR4, SR_CTAID.X ;  /* 0x00000000000479c3 */ /* 0x000e220000002500 */
[----:B------:R-:W1:Y:S07]  /*0030*/  LDCU UR5, c[0x0][0x388] ;  /* 0x00007100ff0577ac */ /* 0x000e6e0008000800 */
[----:B------:R-:W0:Y:S08]  /*0040*/  LDC R0, c[0x0][0x360] ;  /* 0x0000d800ff007b82 */ /* 0x000e300000000800 */
[----:B------:R-:W2:Y:S01]  /*0050*/  LDC R6, c[0x0][0x398] ;  /* 0x0000e600ff067b82 */ /* 0x000ea20000000800 */
[----:B-1----:R-:W-:Y:S01]  /*0060*/  MOV R26, UR5 ;  /* 0x00000005001a7c02 */ /* 0x002fe20008000f00 */
[----:B0-----:R-:W-:Y:S01]  /*0070*/  IMAD R0, R0, UR4, R3 ;  /* 0x0000000400007c24 */ /* 0x001fe2000f8e0203 */
[----:B--2---:R-:W-:-:S04]  /*0080*/  ISETP.GE.AND P0, PT, R6, 0x1, PT ;  /* 0x000000010600780c */ /* 0x004fc80003f06270 */
[----:B------:R-:W-:-:S13]  /*0090*/  ISETP.GE.OR P0, PT, R0, R26, !P0 ;  /* 0x0000001a0000720c */ /* 0x000fda0004706670 */
[----:B------:R-:W-:Y:S05]  /*00a0*/  @P0 EXIT ;  /* 0x000000000000094d */ /* 0x000fea0003800000 */
[----:B------:R-:W0:Y:S01]  /*00b0*/  LDC.64 R2, c[0x0][0x380] ;  /* 0x0000e000ff027b82 */ /* 0x000e220000000a00 */
[----:B------:R-:W1:Y:S01]  /*00c0*/  LDCU.64 UR6, c[0x0][0x358] ;  /* 0x00006b00ff0677ac */ /* 0x000e620008000a00 */
[----:B------:R-:W2:Y:S01]  /*00d0*/  LDCU UR8, c[0x0][0x38c] ;  /* 0x00007180ff0877ac */ /* 0x000ea20008000800 */
[----:B0-----:R-:W-:-:S06]  /*00e0*/  IMAD.WIDE R2, R0, 0x4, R2 ;  /* 0x0000000400027825 */ /* 0x001fcc00078e0202 */
[----:B-1----:R0:W5:Y:S01]  /*00f0*/  LDG.E.CONSTANT R2, desc[UR6][R2.64] ;  /* 0x0000000602027981 */ /* 0x002162000c1e9900 */
[----:B--2---:R-:W-:-:S13]  /*0100*/  ISETP.GE.AND P0, PT, R0, UR8, PT ;  /* 0x0000000800007c0c */ /* 0x004fda000bf06270 */
[----:B0-----:R-:W-:Y:S05]  /*0110*/  @P0 BRA `(.L_x_53) ;  /* 0x0000000400180947 */ /* 0x001fea0003800000 */
[C---:B------:R-:W-:Y:S01]  /*0120*/  ISETP.GE.U32.AND P0, PT, R6.reuse, 0x8, PT ;  /* 0x000000080600780c */ /* 0x040fe20003f06070 */
[----:B------:R-:W-:Y:S01]  /*0130*/  HFMA2 R3, -RZ, RZ, 0, 0 ;  /* 0x00000000ff037431 */ /* 0x000fe200000001ff */
[----:B------:R-:W-:-:S04]  /*0140*/  LOP3.LUT R22, R6, 0x7, RZ, 0xc0, !PT ;  /* 0x0000000706167812 */ /* 0x000fc800078ec0ff */
[----:B------:R-:W-:-:S07]  /*0150*/  ISETP.NE.AND P1, PT, R22, RZ, PT ;  /* 0x000000ff1600720c */ /* 0x000fce0003f25270 */
[----:B------:R-:W-:Y:S06]  /*0160*/  @!P0 BRA `(.L_x_54) ;  /* 0x00000000006c8947 */ /* 0x000fec0003800000 */
[----:B------:R-:W0:Y:S01]  /*0170*/  LDC.64 R4, c[0x0][0x3a0] ;  /* 0x0000e800ff047b82 */ /* 0x000e220000000a00 */
[----:B------:R-:W-:Y:S01]  /*0180*/  LOP3.LUT R3, R6, 0x7ffffff8, RZ, 0xc0, !PT ;  /* 0x7ffffff806037812 */ /* 0x000fe200078ec0ff */
[----:B------:R-:W1:Y:S01]  /*0190*/  LDCU UR4, c[0x0][0x388] ;  /* 0x00007100ff0477ac */ /* 0x000e620008000800 */
[----:B------:R-:W-:Y:S02]  /*01a0*/  MOV R23, R0 ;  /* 0x0000000000177202 */ /* 0x000fe40000000f00 */
[----:B------:R-:W-:Y:S02]  /*01b0*/  MOV R25, 0x7fc00000 ;  /* 0x7fc0000000197802 */ /* 0x000fe40000000f00 */
[----:B-----5:R-:W-:-:S07]  /*01c0*/  IADD3 R2, PT, PT, -R3, RZ, RZ ;  /* 0x000000ff03027210 */ /* 0x020fce0007ffe1ff */
.L_x_55:
[----:B0-2---:R-:W-:Y:S01]  /*01d0*/  IMAD.WIDE R14, R23, 0x4, R4 ;  /* 0x00000004170e7825 */ /* 0x005fe200078e0204 */
[----:B-1----:R-:W-:Y:S02]  /*01e0*/  MOV R26, UR4 ;  /* 0x00000004001a7c02 */ /* 0x002fe40008000f00 */
[----:B------:R-:W-:Y:S02]  /*01f0*/  IADD3 R2, PT, PT, R2, 0x8, RZ ;  /* 0x0000000802027810 */ /* 0x000fe40007ffe0ff */
[----:B------:R2:W-:Y:S01]  /*0200*/  STG.E desc[UR6][R14.64], R25 ;  /* 0x000000190e007986 */ /* 0x0005e2000c101906 */
[----:B------:R-:W-:Y:S01]  /*0210*/  IMAD.WIDE R16, R26, 0x4, R14 ;  /* 0x000000041a107825 */ /* 0x000fe200078e020e */
[----:B------:R-:W-:Y:S02]  /*0220*/  ISETP.NE.AND P0, PT, R2, RZ, PT ;  /* 0x000000ff0200720c */ /* 0x000fe40003f05270 */
[C---:B------:R-:W-:Y:S02]  /*0230*/  LEA R23, R26.reuse, R23, 0x3 ;  /* 0x000000171a177211 */ /* 0x040fe400078e18ff */
        /* <DEDUP_REMOVED lines=14> */
.L_x_54:
[----:B------:R-:W-:Y:S05]  /*0320*/  @!P1 EXIT ;  /* 0x000000000000994d */ /* 0x000fea0003800000 */
[----:B-----5:R-:W2:Y:S01]  /*0330*/  LDC R2, c[0x0][0x398] ;  /* 0x0000e600ff027b82 */ /* 0x020ea20000000800 */
[----:B------:R-:W-:Y:S02]  /*0340*/  ISETP.GE.U32.AND P0, PT, R22, 0x4, PT ;  /* 0x000000041600780c */ /* 0x000fe40003f06070 */
[----:B--2---:R-:W-:-:S04]  /*0350*/  LOP3.LUT R12, R2, 0x3, RZ, 0xc0, !PT ;  /* 0x00000003020c7812 */ /* 0x004fc800078ec0ff */
[----:B------:R-:W-:-:S07]  /*0360*/  ISETP.NE.AND P1, PT, R12, RZ, PT ;  /* 0x000000ff0c00720c */ /* 0x000fce0003f25270 */
[----:B------:R-:W-:Y:S06]  /*0370*/  @!P0 BRA `(.L_x_56) ;  /* 0x0000000000308947 */ /* 0x000fec0003800000 */
[----:B------:R-:W0:Y:S01]  /*0380*/  LDC.64 R4, c[0x0][0x3a0] ;  /* 0x0000e800ff047b82 */ /* 0x000e220000000a00 */
[C---:B------:R-:W-:Y:S01]  /*0390*/  IMAD R7, R3.reuse, R26, R0 ;  /* 0x0000001a03077224 */ /* 0x040fe200078e0200 */
[----:B------:R-:W-:Y:S02]  /*03a0*/  MOV R13, 0x7fc00000 ;  /* 0x7fc00000000d7802 */ /* 0x000fe40000000f00 */
[----:B------:R-:W-:Y:S01]  /*03b0*/  IADD3 R3, PT, PT, R3, 0x4, RZ ;  /* 0x0000000403037810 */ /* 0x000fe20007ffe0ff */
[----:B0-----:R-:W-:-:S05]  /*03c0*/  IMAD.WIDE R4, R7, 0x4, R4 ;  /* 0x0000000407047825 */ /* 0x001fca00078e0204 */
[----:B------:R0:W-:Y:S01]  /*03d0*/  STG.E desc[UR6][R4.64], R13 ;  /* 0x0000000d04007986 */ /* 0x0001e2000c101906 */
[----:B------:R-:W-:-:S05]  /*03e0*/  IMAD.WIDE R6, R26, 0x4, R4 ;  /* 0x000000041a067825 */ /* 0x000fca00078e0204 */
[----:B------:R0:W-:Y:S01]  /*03f0*/  STG.E desc[UR6][R6.64], R13 ;  /* 0x0000000d06007986 */ /* 0x0001e2000c101906 */
[----:B------:R-:W-:-:S05]  /*0400*/  IMAD.WIDE R8, R26, 0x4, R6 ;  /* 0x000000041a087825 */ /* 0x000fca00078e0206 */
[----:B------:R0:W-:Y:S01]  /*0410*/  STG.E desc[UR6][R8.64], R13 ;  /* 0x0000000d08007986 */ /* 0x0001e2000c101906 */
[----:B------:R-:W-:-:S05]  /*0420*/  IMAD.WIDE R10, R26, 0x4, R8 ;  /* 0x000000041a0a7825 */ /* 0x000fca00078e0208 */
[----:B------:R0:W-:Y:S02]  /*0430*/  STG.E desc[UR6][R10.64], R13 ;  /* 0x0000000d0a007986 */ /* 0x0001e4000c101906 */
.L_x_56:
[----:B------:R-:W-:Y:S05]  /*0440*/  @!P1 EXIT ;  /* 0x000000000000994d */ /* 0x000fea0003800000 */
[----:B------:R-:W-:Y:S02]  /*0450*/  ISETP.NE.AND P0, PT, R12, 0x1, PT ;  /* 0x000000010c00780c */ /* 0x000fe40003f05270 */
[----:B------:R-:W-:-:S04]  /*0460*/  LOP3.LUT R2, R2, 0x1, RZ, 0xc0, !PT ;  /* 0x0000000102027812 */ /* 0x000fc800078ec0ff */
[----:B------:R-:W-:-:S07]  /*0470*/  ISETP.NE.U32.AND P1, PT, R2, 0x1, PT ;  /* 0x000000010200780c */ /* 0x000fce0003f25070 */
[----:B------:R-:W-:Y:S06]  /*0480*/  @!P0 BRA `(.L_x_57) ;  /* 0x0000000000208947 */ /* 0x000fec0003800000 */
[----:B0-----:R-:W0:Y:S01]  /*0490*/  LDC.64 R4, c[0x0][0x3a0] ;  /* 0x0000e800ff047b82 */ /* 0x001e220000000a00 */
[C---:B------:R-:W-:Y:S01]  /*04a0*/  IMAD R7, R3.reuse, R26, R0 ;  /* 0x0000001a03077224 */ /* 0x040fe200078e0200 */
[----:B------:R-:W-:Y:S02]  /*04b0*/  MOV R9, 0x7fc00000 ;  /* 0x7fc0000000097802 */ /* 0x000fe40000000f00 */
[----:B------:R-:W-:Y:S01]  /*04c0*/  IADD3 R3, PT, PT, R3, 0x2, RZ ;  /* 0x0000000203037810 */ /* 0x000fe20007ffe0ff */
[----:B0-----:R-:W-:-:S05]  /*04d0*/  IMAD.WIDE R4, R7, 0x4, R4 ;  /* 0x0000000407047825 */ /* 0x001fca00078e0204 */
[----:B------:R1:W-:Y:S01]  /*04e0*/  STG.E desc[UR6][R4.64], R9 ;  /* 0x0000000904007986 */ /* 0x0003e2000c101906 */
[----:B------:R-:W-:-:S05]  /*04f0*/  IMAD.WIDE R6, R26, 0x4, R4 ;  /* 0x000000041a067825 */ /* 0x000fca00078e0204 */
[----:B------:R1:W-:Y:S02]  /*0500*/  STG.E desc[UR6][R6.64], R9 ;  /* 0x0000000906007986 */ /* 0x0003e4000c101906 */
.L_x_57:
[----:B------:R-:W-:Y:S05]  /*0510*/  @P1 EXIT ;  /* 0x000000000000194d */ /* 0x000fea0003800000 */
[----:B01----:R-:W0:Y:S01]  /*0520*/  LDC.64 R4, c[0x0][0x3a0] ;  /* 0x0000e800ff047b82 */ /* 0x003e220000000a00 */
[----:B------:R-:W-:Y:S01]  /*0530*/  IMAD R3, R3, R26, R0 ;  /* 0x0000001a03037224 */ /* 0x000fe200078e0200 */
[----:B------:R-:W-:-:S03]  /*0540*/  MOV R7, 0x7fc00000 ;  /* 0x7fc0000000077802 */ /* 0x000fc60000000f00 */
[----:B0-----:R-:W-:-:S05]  /*0550*/  IMAD.WIDE R2, R3, 0x4, R4 ;  /* 0x0000000403027825 */ /* 0x001fca00078e0204 */
[----:B------:R-:W-:Y:S01]  /*0560*/  STG.E desc[UR6][R2.64], R7 ;  /* 0x0000000702007986 */ /* 0x000fe2000c101906 */
[----:B------:R-:W-:Y:S05]  /*0570*/  EXIT ;  /* 0x000000000000794d */ /* 0x000fea0003800000 */
.L_x_53:
[----:B------:R-:W-:-:S13]  /*0580*/  ISETP.NE.AND P0, PT, R0, UR8, PT ;  /* 0x0000000800007c0c */ /* 0x000fda000bf05270 */
[----:B------:R-:W-:Y:S05]  /*0590*/  @P0 BRA `(.L_x_58) ;  /* 0x00000008005c0947 */ /* 0x000fea0003800000 */
[C---:B------:R-:W-:Y:S01]  /*05a0*/  ISETP.GE.U32.AND P1, PT, R6.reuse, 0x10, PT ;  /* 0x000000100600780c */ /* 0x040fe20003f26070 */
[----:B-----5:R-:W-:Y:S01]  /*05b0*/  HFMA2 R2, -RZ, RZ, 0, 0 ;  /* 0x00000000ff027431 */ /* 0x020fe200000001ff */
[----:B------:R-:W-:-:S04]  /*05c0*/  LOP3.LUT R0, R6, 0xf, RZ, 0xc0, !PT ;  /* 0x0000000f06007812 */ /* 0x000fc800078ec0ff */
[----:B------:R-:W-:-:S07]  /*05d0*/  ISETP.NE.AND P0, PT, R0, RZ, PT ;  /* 0x000000ff0000720c */ /* 0x000fce0003f05270 */
[----:B------:R-:W-:Y:S06]  /*05e0*/  @!P1 BRA `(.L_x_59) ;  /* 0x0000000400089947 */ /* 0x000fec0003800000 */
[----:B------:R-:W0:Y:S01]  /*05f0*/  LDCU.64 UR4, c[0x0][0x390] ;  /* 0x00007200ff0477ac */ /* 0x000e220008000a00 */
[----:B------:R-:W-:Y:S01]  /*0600*/  LOP3.LUT R2, R6, 0x7ffffff0, RZ, 0xc0, !PT ;  /* 0x7ffffff006027812 */ /* 0x000fe200078ec0ff */
[----:B------:R-:W1:Y:S03]  /*0610*/  LDCU UR9, c[0x0][0x38c] ;  /* 0x00007180ff0977ac */ /* 0x000e660008000800 */
[----:B------:R-:W-:Y:S01]  /*0620*/  IADD3 R4, PT, PT, -R2, RZ, RZ ;  /* 0x000000ff02047210 */ /* 0x000fe20007ffe1ff */
[----:B------:R-:W2:Y:S01]  /*0630*/  LDCU UR10, c[0x0][0x388] ;  /* 0x00007100ff0a77ac */ /* 0x000ea20008000800 */
[----:B0-----:R-:W-:-:S04]  /*0640*/  UIADD3 UR4, UP0, UPT, UR4, 0x20, URZ ;  /* 0x0000002004047890 */ /* 0x001fc8000ff1e0ff */
[----:B------:R-:W-:Y:S01]  /*0650*/  UIADD3.X UR5, UPT, UPT, URZ, UR5, URZ, UP0, !UPT ;  /* 0x00000005ff057290 */ /* 0x000fe200087fe4ff */
[----:B-1----:R-:W-:Y:S02]  /*0660*/  MOV R3, UR9 ;  /* 0x0000000900037c02 */ /* 0x002fe40008000f00 */
[----:B------:R-:W-:-:S03]  /*0670*/  MOV R10, UR4 ;  /* 0x00000004000a7c02 */ /* 0x000fc60008000f00 */
[----:B--2---:R-:W-:-:S07]  /*0680*/  MOV R11, UR5 ;  /* 0x00000005000b7c02 */ /* 0x004fce0008000f00 */
.L_x_60:
[----:B------:R-:W2:Y:S01]  /*0690*/  LDG.E.CONSTANT R27, desc[UR6][R10.64+-0x20] ;  /* 0xffffe0060a1b7981 */ /* 0x000ea2000c1e9900 */
[----:B0-----:R-:W0:Y:S03]  /*06a0*/  LDC.64 R12, c[0x0][0x3a0] ;  /* 0x0000e800ff0c7b82 */ /* 0x001e260000000a00 */
[----:B------:R-:W3:Y:S04]  /*06b0*/  LDG.E.CONSTANT R17, desc[UR6][R10.64+-0x1c] ;  /* 0xffffe4060a117981 */ /* 0x000ee8000c1e9900 */
[----:B------:R-:W4:Y:S04]  /*06c0*/  LDG.E.CONSTANT R16, desc[UR6][R10.64+-0x18] ;  /* 0xffffe8060a107981 */ /* 0x000f28000c1e9900 */
[----:B------:R-:W5:Y:S04]  /*06d0*/  LDG.E.CONSTANT R8, desc[UR6][R10.64+-0x14] ;  /* 0xffffec060a087981 */ /* 0x000f68000c1e9900 */
        /* <DEDUP_REMOVED lines=11> */
[----:B------:R1:W5:Y:S01]  /*0790*/  LDG.E.CONSTANT R5, desc[UR6][R10.64+0x1c] ;  /* 0x00001c060a057981 */ /* 0x000362000c1e9900 */
[----:B0-----:R-:W-:Y:S01]  /*07a0*/  IMAD.WIDE R12, R3, 0x4, R12 ;  /* 0x00000004030c7825 */ /* 0x001fe200078e020c */
[----:B------:R-:W-:-:S02]  /*07b0*/  MOV R26, UR10 ;  /* 0x0000000a001a7c02 */ /* 0x000fc40008000f00 */
[----:B------:R-:W-:Y:S02]  /*07c0*/  IADD3 R4, PT, PT, R4, 0x10, RZ ;  /* 0x0000001004047810 */ /* 0x000fe40007ffe0ff */
[----:B------:R-:W-:Y:S02]  /*07d0*/  LEA R3, R26, R3, 0x4 ;  /* 0x000000031a037211 */ /* 0x000fe400078e20ff */
[----:B------:R-:W-:Y:S02]  /*07e0*/  ISETP.NE.AND P1, PT, R4, RZ, PT ;  /* 0x000000ff0400720c */ /* 0x000fe40003f25270 */
[----:B-1----:R-:W-:-:S04]  /*07f0*/  IADD3 R10, P2, PT, R10, 0x40, RZ ;  /* 0x000000400a0a7810 */ /* 0x002fc80007f5e0ff */
[----:B------:R-:W-:Y:S01]  /*0800*/  IADD3.X R11, PT, PT, RZ, R11, RZ, P2, !PT ;  /* 0x0000000bff0b7210 */ /* 0x000fe200017fe4ff */
[----:B--2---:R0:W-:Y:S02]  /*0810*/  STG.E desc[UR6][R12.64], R27 ;  /* 0x0000001b0c007986 */ /* 0x0041e4000c101906 */
[----:B0-----:R-:W-:-:S05]  /*0820*/  IMAD.WIDE R12, R26, 0x4, R12 ;  /* 0x000000041a0c7825 */ /* 0x001fca00078e020c */
[----:B---3--:R0:W-:Y:S01]  /*0830*/  STG.E desc[UR6][R12.64], R17 ;  /* 0x000000110c007986 */ /* 0x0081e2000c101906 */
[----:B------:R-:W-:-:S05]  /*0840*/  IMAD.WIDE R14, R26, 0x4, R12 ;  /* 0x000000041a0e7825 */ /* 0x000fca00078e020c */
[----:B----4-:R1:W-:Y:S01]  /*0850*/  STG.E desc[UR6][R14.64], R16 ;  /* 0x000000100e007986 */ /* 0x0103e2000c101906 */
[----:B0-----:R-:W-:-:S05]  /*0860*/  IMAD.WIDE R12, R26, 0x4, R14 ;  /* 0x000000041a0c7825 */ /* 0x001fca00078e020e */
[----:B-----5:R0:W-:Y:S01]  /*0870*/  STG.E desc[UR6][R12.64], R8 ;  /* 0x000000080c007986 */ /* 0x0201e2000c101906 */
[----:B-1----:R-:W-:-:S05]  /*0880*/  IMAD.WIDE R14, R26, 0x4, R12 ;  /* 0x000000041a0e7825 */ /* 0x002fca00078e020c */
[----:B------:R1:W-:Y:S01]  /*0890*/  STG.E desc[UR6][R14.64], R25 ;  /* 0x000000190e007986 */ /* 0x0003e2000c101906 */
[----:B------:R-:W-:-:S05]  /*08a0*/  IMAD.WIDE R16, R26, 0x4, R14 ;  /* 0x000000041a107825 */ /* 0x000fca00078e020e */
[----:B------:R2:W-:Y:S01]  /*08b0*/  STG.E desc[UR6][R16.64], R6 ;  /* 0x0000000610007986 */ /* 0x0005e2000c101906 */
[----:B0-----:R-:W-:-:S05]  /*08c0*/  IMAD.WIDE R12, R26, 0x4, R16 ;  /* 0x000000041a0c7825 */ /* 0x001fca00078e0210 */
[----:B------:R0:W-:Y:S01]  /*08d0*/  STG.E desc[UR6][R12.64], R24 ;  /* 0x000000180c007986 */ /* 0x0001e2000c101906 */
[----:B------:R-:W-:-:S05]  /*08e0*/  IMAD.WIDE R28, R26, 0x4, R12 ;  /* 0x000000041a1c7825 */ /* 0x000fca00078e020c */
[----:B------:R3:W-:Y:S01]  /*08f0*/  STG.E desc[UR6][R28.64], R22 ;  /* 0x000000161c007986 */ /* 0x0007e2000c101906 */
[----:B-1----:R-:W-:-:S05]  /*0900*/  IMAD.WIDE R14, R26, 0x4, R28 ;  /* 0x000000041a0e7825 */ /* 0x002fca00078e021c */
[----:B------:R1:W-:Y:S01]  /*0910*/  STG.E desc[UR6][R14.64], R23 ;  /* 0x000000170e007986 */ /* 0x0003e2000c101906 */
[----:B--2---:R-:W-:-:S05]  /*0920*/  IMAD.WIDE R16, R26, 0x4, R14 ;  /* 0x000000041a107825 */ /* 0x004fca00078e020e */
[----:B------:R2:W-:Y:S01]  /*0930*/  STG.E desc[UR6][R16.64], R18 ;  /* 0x0000001210007986 */ /* 0x0005e2000c101906 */
[----:B0-----:R-:W-:-:S05]  /*0940*/  IMAD.WIDE R24, R26, 0x4, R16 ;  /* 0x000000041a187825 */ /* 0x001fca00078e0210 */
[----:B------:R0:W-:Y:S01]  /*0950*/  STG.E desc[UR6][R24.64], R21 ;  /* 0x0000001518007986 */ /* 0x0001e2000c101906 */
[----:B------:R-:W-:-:S05]  /*0960*/  IMAD.WIDE R12, R26, 0x4, R24 ;  /* 0x000000041a0c7825 */ /* 0x000fca00078e0218 */
[----:B------:R0:W-:Y:S01]  /*0970*/  STG.E desc[UR6][R12.64], R20 ;  /* 0x000000140c007986 */ /* 0x0001e2000c101906 */
[----:B---3--:R-:W-:-:S05]  /*0980*/  IMAD.WIDE R28, R26, 0x4, R12 ;  /* 0x000000041a1c7825 */ /* 0x008fca00078e020c */
[----:B------:R0:W-:Y:S01]  /*0990*/  STG.E desc[UR6][R28.64], R19 ;  /* 0x000000131c007986 */ /* 0x0001e2000c101906 */
[----:B-1----:R-:W-:-:S05]  /*09a0*/  IMAD.WIDE R22, R26, 0x4, R28 ;  /* 0x000000041a167825 */ /* 0x002fca00078e021c */
[----:B------:R0:W-:Y:S01]  /*09b0*/  STG.E desc[UR6][R22.64], R9 ;  /* 0x0000000916007986 */ /* 0x0001e2000c101906 */
[----:B------:R-:W-:-:S05]  /*09c0*/  IMAD.WIDE R14, R26, 0x4, R22 ;  /* 0x000000041a0e7825 */ /* 0x000fca00078e0216 */
[----:B------:R0:W-:Y:S01]  /*09d0*/  STG.E desc[UR6][R14.64], R7 ;  /* 0x000000070e007986 */ /* 0x0001e2000c101906 */
[----:B--2---:R-:W-:-:S05]  /*09e0*/  IMAD.WIDE R16, R26, 0x4, R14 ;  /* 0x000000041a107825 */ /* 0x004fca00078e020e */
[----:B------:R0:W-:Y:S01]  /*09f0*/  STG.E desc[UR6][R16.64], R5 ;  /* 0x0000000510007986 */ /* 0x0001e2000c101906 */
[----:B------:R-:W-:Y:S05]  /*0a00*/  @P1 BRA `(.L_x_60) ;  /* 0xfffffffc00201947 */ /* 0x000fea000383ffff */
.L_x_59:
[----:B------:R-:W-:Y:S05]  /*0a10*/  @!P0 EXIT ;  /* 0x000000000000894d */ /* 0x000fea0003800000 */
[----:B------:R-:W1:Y:S01]  /*0a20*/  LDCU UR4, c[0x0][0x398] ;  /* 0x00007300ff0477ac */ /* 0x000e620008000800 */
[----:B------:R-:W-:Y:S01]  /*0a30*/  ISETP.GE.U32.AND P0, PT, R0, 0x8, PT ;  /* 0x000000080000780c */ /* 0x000fe20003f06070 */
[----:B-1----:R-:W-:-:S06]  /*0a40*/  ULOP3.LUT UR5, UR4, 0x7, URZ, 0xc0, !UPT ;  /* 0x0000000704057892 */ /* 0x002fcc000f8ec0ff */
[----:B------:R-:W-:-:S06]  /*0a50*/  ISETP.NE.AND P1, PT, RZ, UR5, PT ;  /* 0x00000005ff007c0c */ /* 0x000fcc000bf25270 */
[----:B------:R-:W-:Y:S07]  /*0a60*/  @!P0 BRA `(.L_x_61) ;  /* 0x0000000000788947 */ /* 0x000fee0003800000 */
[----:B0-----:R-:W0:Y:S01]  /*0a70*/  LDC.64 R24, c[0x0][0x390] ;  /* 0x0000e400ff187b82 */ /* 0x001e220000000a00 */
[----:B------:R-:W1:Y:S07]  /*0a80*/  LDCU UR9, c[0x0][0x38c] ;  /* 0x00007180ff0977ac */ /* 0x000e6e0008000800 */
[----:B------:R-:W2:Y:S01]  /*0a90*/  LDC.64 R12, c[0x0][0x3a0] ;  /* 0x0000e800ff0c7b82 */ /* 0x000ea20000000a00 */
[----:B0-----:R-:W-:-:S05]  /*0aa0*/  IMAD.WIDE.U32 R24, R2, 0x4, R24 ;  /* 0x0000000402187825 */ /* 0x001fca00078e0018 */
[----:B------:R-:W3:Y:S04]  /*0ab0*/  LDG.E.CONSTANT R27, desc[UR6][R24.64] ;  /* 0x00000006181b7981 */ /* 0x000ee8000c1e9900 */
[----:B------:R-:W4:Y:S04]  /*0ac0*/  LDG.E.CONSTANT R29, desc[UR6][R24.64+0x4] ;  /* 0x00000406181d7981 */ /* 0x000f28000c1e9900 */
[----:B------:R-:W5:Y:S04]  /*0ad0*/  LDG.E.CONSTANT R0, desc[UR6][R24.64+0x8] ;  /* 0x0000080618007981 */ /* 0x000f68000c1e9900 */
[----:B------:R-:W5:Y:S04]  /*0ae0*/  LDG.E.CONSTANT R3, desc[UR6][R24.64+0xc] ;  /* 0x00000c0618037981 */ /* 0x000f68000c1e9900 */
[----:B------:R-:W5:Y:S04]  /*0af0*/  LDG.E.CONSTANT R19, desc[UR6][R24.64+0x10] ;  /* 0x0000100618137981 */ /* 0x000f68000c1e9900 */
[----:B------:R-:W5:Y:S04]  /*0b00*/  LDG.E.CONSTANT R21, desc[UR6][R24.64+0x14] ;  /* 0x0000140618157981 */ /* 0x000f68000c1e9900 */
[----:B------:R-:W5:Y:S04]  /*0b10*/  LDG.E.CONSTANT R23, desc[UR6][R24.64+0x18] ;  /* 0x0000180618177981 */ /* 0x000f68000c1e9900 */
[----:B------:R0:W5:Y:S01]  /*0b20*/  LDG.E.CONSTANT R18, desc[UR6][R24.64+0x1c] ;  /* 0x00001c0618127981 */ /* 0x000162000c1e9900 */
[C---:B-1----:R-:W-:Y:S01]  /*0b30*/  IMAD R5, R2.reuse, R26, UR9 ;  /* 0x0000000902057e24 */ /* 0x042fe2000f8e021a */
[----:B------:R-:W-:-:S03]  /*0b40*/  IADD3 R2, PT, PT, R2, 0x8, RZ ;  /* 0x0000000802027810 */ /* 0x000fc60007ffe0ff */
[----:B--2---:R-:W-:-:S04]  /*0b50*/  IMAD.WIDE R12, R5, 0x4, R12 ;  /* 0x00000004050c7825 */ /* 0x004fc800078e020c */
[----:B------:R-:W-:-:S04]  /*0b60*/  IMAD.WIDE R14, R26, 0x4, R12 ;  /* 0x000000041a0e7825 */ /* 0x000fc800078e020c */
[----:B------:R-:W-:-:S04]  /*0b70*/  IMAD.WIDE R16, R26, 0x4, R14 ;  /* 0x000000041a107825 */ /* 0x000fc800078e020e */
[----:B------:R-:W-:-:S04]  /*0b80*/  IMAD.WIDE R4, R26, 0x4, R16 ;  /* 0x000000041a047825 */ /* 0x000fc800078e0210 */
[----:B------:R-:W-:-:S04]  /*0b90*/  IMAD.WIDE R6, R26, 0x4, R4 ;  /* 0x000000041a067825 */ /* 0x000fc800078e0204 */
[----:B------:R-:W-:-:S04]  /*0ba0*/  IMAD.WIDE R8, R26, 0x4, R6 ;  /* 0x000000041a087825 */ /* 0x000fc800078e0206 */
[----:B------:R-:W-:-:S04]  /*0bb0*/  IMAD.WIDE R10, R26, 0x4, R8 ;  /* 0x000000041a0a7825 */ /* 0x000fc800078e0208 */
[----:B0-----:R-:W-:Y:S01]  /*0bc0*/  IMAD.WIDE R24, R26, 0x4, R10 ;  /* 0x000000041a187825 */ /* 0x001fe200078e020a */
[----:B---3--:R1:W-:Y:S04]  /*0bd0*/  STG.E desc[UR6][R12.64], R27 ;  /* 0x0000001b0c007986 */ /* 0x0083e8000c101906 */
[----:B----4-:R1:W-:Y:S04]  /*0be0*/  STG.E desc[UR6][R14.64], R29 ;  /* 0x0000001d0e007986 */ /* 0x0103e8000c101906 */
[----:B-----5:R1:W-:Y:S04]  /*0bf0*/  STG.E desc[UR6][R16.64], R0 ;  /* 0x0000000010007986 */ /* 0x0203e8000c101906 */
[----:B------:R1:W-:Y:S04]  /*0c00*/  STG.E desc[UR6][R4.64], R3 ;  /* 0x0000000304007986 */ /* 0x0003e8000c101906 */
[----:B------:R1:W-:Y:S04]  /*0c10*/  STG.E desc[UR6][R6.64], R19 ;  /* 0x0000001306007986 */ /* 0x0003e8000c101906 */
[----:B------:R1:W-:Y:S04]  /*0c20*/  STG.E desc[UR6][R8.64], R21 ;  /* 0x0000001508007986 */ /* 0x0003e8000c101906 */
[----:B------:R1:W-:Y:S04]  /*0c30*/  STG.E desc[UR6][R10.64], R23 ;  /* 0x000000170a007986 */ /* 0x0003e8000c101906 */
[----:B------:R1:W-:Y:S02]  /*0c40*/  STG.E desc[UR6][R24.64], R18 ;  /* 0x0000001218007986 */ /* 0x0003e4000c101906 */
.L_x_61:
[----:B------:R-:W-:Y:S05]  /*0c50*/  @!P1 EXIT ;  /* 0x000000000000994d */ /* 0x000fea0003800000 */
[----:B------:R-:W-:Y:S02]  /*0c60*/  UISETP.GE.U32.AND UP0, UPT, UR5, 0x4, UPT ;  /* 0x000000040500788c */ /* 0x000fe4000bf06070 */
[----:B------:R-:W-:-:S06]  /*0c70*/  ULOP3.LUT UR4, UR4, 0x3, URZ, 0xc0, !UPT ;  /* 0x0000000304047892 */ /* 0x000fcc000f8ec0ff */
[----:B------:R-:W-:Y:S01]  /*0c80*/  ISETP.NE.AND P0, PT, RZ, UR4, PT ;  /* 0x00000004ff007c0c */ /* 0x000fe2000bf05270 */
[----:B------:R-:W-:-:S12]  /*0c90*/  BRA.U !UP0, `(.L_x_62) ;  /* 0x0000000108487547 */ /* 0x000fd8000b800000 */
[----:B01----:R-:W0:Y:S01]  /*0ca0*/  LDC.64 R4, c[0x0][0x390] ;  /* 0x0000e400ff047b82 */ /* 0x003e220000000a00 */
[----:B------:R-:W1:Y:S07]  /*0cb0*/  LDCU UR5, c[0x0][0x38c] ;  /* 0x00007180ff0577ac */ /* 0x000e6e0008000800 */
[----:B------:R-:W2:Y:S01]  /*0cc0*/  LDC.64 R6, c[0x0][0x3a0] ;  /* 0x0000e800ff067b82 */ /* 0x000ea20000000a00 */
[----:B0-----:R-:W-:-:S05]  /*0cd0*/  IMAD.WIDE.U32 R4, R2, 0x4, R4 ;  /* 0x0000000402047825 */ /* 0x001fca00078e0004 */
[----:B------:R-:W3:Y:S04]  /*0ce0*/  LDG.E.CONSTANT R3, desc[UR6][R4.64] ;  /* 0x0000000604037981 */ /* 0x000ee8000c1e9900 */
[----:B------:R-:W4:Y:S04]  /*0cf0*/  LDG.E.CONSTANT R15, desc[UR6][R4.64+0x4] ;  /* 0x00000406040f7981 */ /* 0x000f28000c1e9900 */
[----:B------:R-:W5:Y:S04]  /*0d00*/  LDG.E.CONSTANT R17, desc[UR6][R4.64+0x8] ;  /* 0x0000080604117981 */ /* 0x000f68000c1e9900 */
[----:B------:R-:W5:Y:S01]  /*0d10*/  LDG.E.CONSTANT R19, desc[UR6][R4.64+0xc] ;  /* 0x00000c0604137981 */ /* 0x000f62000c1e9900 */
[C---:B-1----:R-:W-:Y:S01]  /*0d20*/  IMAD R9, R2.reuse, R26, UR5 ;  /* 0x0000000502097e24 */ /* 0x042fe2000f8e021a */
[----:B------:R-:W-:-:S03]  /*0d30*/  IADD3 R2, PT, PT, R2, 0x4, RZ ;  /* 0x0000000402027810 */ /* 0x000fc60007ffe0ff */
[----:B--2---:R-:W-:-:S04]  /*0d40*/  IMAD.WIDE R6, R9, 0x4, R6 ;  /* 0x0000000409067825 */ /* 0x004fc800078e0206 */
[----:B------:R-:W-:-:S04]  /*0d50*/  IMAD.WIDE R8, R26, 0x4, R6 ;  /* 0x000000041a087825 */ /* 0x000fc800078e0206 */
[----:B------:R-:W-:-:S04]  /*0d60*/  IMAD.WIDE R10, R26, 0x4, R8 ;  /* 0x000000041a0a7825 */ /* 0x000fc800078e0208 */
[----:B------:R-:W-:Y:S01]  /*0d70*/  IMAD.WIDE R12, R26, 0x4, R10 ;  /* 0x000000041a0c7825 */ /* 0x000fe200078e020a */
[----:B---3--:R2:W-:Y:S04]  /*0d80*/  STG.E desc[UR6][R6.64], R3 ;  /* 0x0000000306007986 */ /* 0x0085e8000c101906 */
[----:B----4-:R2:W-:Y:S04]  /*0d90*/  STG.E desc[UR6][R8.64], R15 ;  /* 0x0000000f08007986 */ /* 0x0105e8000c101906 */
[----:B-----5:R2:W-:Y:S04]  /*0da0*/  STG.E desc[UR6][R10.64], R17 ;  /* 0x000000110a007986 */ /* 0x0205e8000c101906 */
[----:B------:R2:W-:Y:S02]  /*0db0*/  STG.E desc[UR6][R12.64], R19 ;  /* 0x000000130c007986 */ /* 0x0005e4000c101906 */
.L_x_62:
[----:B------:R-:W-:Y:S05]  /*0dc0*/  @!P0 EXIT ;  /* 0x000000000000894d */ /* 0x000fea0003800000 */
[----:B01----:R-:W0:Y:S01]  /*0dd0*/  LDC.64 R4, c[0x0][0x390] ;  /* 0x0000e400ff047b82 */ /* 0x003e220000000a00 */
[----:B------:R-:W1:Y:S01]  /*0de0*/  LDCU UR5, c[0x0][0x38c] ;  /* 0x00007180ff0577ac */ /* 0x000e620008000800 */
[----:B------:R-:W3:Y:S06]  /*0df0*/  LDCU UR9, c[0x0][0x388] ;  /* 0x00007100ff0977ac */ /* 0x000eec0008000800 */
[----:B--2---:R-:W2:Y:S01]  /*0e00*/  LDC.64 R6, c[0x0][0x3a0] ;  /* 0x0000e800ff067b82 */ /* 0x004ea20000000a00 */
[----:B------:R-:W-:Y:S01]  /*0e10*/  UIADD3 UR4, UPT, UPT, -UR4, URZ, URZ ;  /* 0x000000ff04047290 */ /* 0x000fe2000fffe1ff */
[----:B-1----:R-:W-:-:S02]  /*0e20*/  IMAD R9, R2, R26, UR5 ;  /* 0x0000000502097e24 */ /* 0x002fc4000f8e021a */
[----:B0-----:R-:W-:-:S05]  /*0e30*/  IMAD.WIDE.U32 R4, R2, 0x4, R4 ;  /* 0x0000000402047825 */ /* 0x001fca00078e0004 */
[----:B---3--:R-:W-:-:S07]  /*0e40*/  MOV R8, R5 ;  /* 0x0000000500087202 */ /* 0x008fce0000000f00 */
.L_x_63:
[----:B0-----:R-:W-:-:S06]  /*0e50*/  MOV R5, R8 ;  /* 0x0000000800057202 */ /* 0x001fcc0000000f00 */
[----:B------:R-:W3:Y:S01]  /*0e60*/  LDG.E.CONSTANT R5, desc[UR6][R4.64] ;  /* 0x0000000604057981 */ /* 0x000ee2000c1e9900 */
[----:B------:R-:W-:Y:S01]  /*0e70*/  UIADD3 UR4, UPT, UPT, UR4, 0x1, URZ ;  /* 0x0000000104047890 */ /* 0x000fe2000fffe0ff */
[C---:B--2---:R-:W-:Y:S01]  /*0e80*/  IMAD.WIDE R2, R9.reuse, 0x4, R6 ;  /* 0x0000000409027825 */ /* 0x044fe200078e0206 */
[----:B------:R-:W-:Y:S02]  /*0e90*/  IADD3 R0, P1, PT, R4, 0x4, RZ ;  /* 0x0000000404007810 */ /* 0x000fe40007f3e0ff */
[----:B------:R-:W-:Y:S02]  /*0ea0*/  IADD3 R9, PT, PT, R9, UR9, RZ ;  /* 0x0000000909097c10 */ /* 0x000fe4000fffe0ff */
[----:B------:R-:W-:Y:S02]  /*0eb0*/  ISETP.NE.AND P0, PT, RZ, UR4, PT ;  /* 0x00000004ff007c0c */ /* 0x000fe4000bf05270 */
[----:B------:R-:W-:Y:S01]  /*0ec0*/  IADD3.X R8, PT, PT, RZ, R8, RZ, P1, !PT ;  /* 0x00000008ff087210 */ /* 0x000fe20000ffe4ff */
[----:B---3--:R0:W-:Y:S10]  /*0ed0*/  STG.E desc[UR6][R2.64], R5 ;  /* 0x0000000502007986 */ /* 0x0081f4000c101906 */
[----:B------:R-:W-:Y:S05]  /*0ee0*/  @!P0 EXIT ;  /* 0x000000000000894d */ /* 0x000fea0003800000 */
[----:B------:R-:W-:Y:S01]  /*0ef0*/  MOV R4, R0 ;  /* 0x0000000000047202 */ /* 0x000fe20000000f00 */
[----:B------:R-:W-:Y:S06]  /*0f00*/  BRA `(.L_x_63) ;  /* 0xfffffffc00d07947 */ /* 0x000fec000383ffff */
.L_x_58:
[----:B-----5:R-:W-:-:S13]  /*0f10*/  FSETP.NE.AND P0, PT, |R2|, +INF , PT ;  /* 0x7f8000000200780b */ /* 0x020fda0003f05200 */
[----:B------:R-:W-:Y:S05]  /*0f20*/  @!P0 BRA `(.L_x_64) ;  /* 0x0000000800b88947 */ /* 0x000fea0003800000 */
[C---:B------:R-:W-:Y:S01]  /*0f30*/  ISETP.GE.U32.AND P1, PT, R6.reuse, 0x10, PT ;  /* 0x000000100600780c */ /* 0x040fe20003f26070 */
[----:B------:R-:W-:Y:S01]  /*0f40*/  HFMA2 R4, -RZ, RZ, 0, 0 ;  /* 0x00000000ff047431 */ /* 0x000fe200000001ff */
[----:B------:R-:W-:-:S04]  /*0f50*/  LOP3.LUT R3, R6, 0xf, RZ, 0xc0, !PT ;  /* 0x0000000f06037812 */ /* 0x000fc800078ec0ff */
[----:B------:R-:W-:-:S07]  /*0f60*/  ISETP.NE.AND P0, PT, R3, RZ, PT ;  /* 0x000000ff0300720c */ /* 0x000fce0003f05270 */
[----:B------:R-:W-:Y:S06]  /*0f70*/  @!P1 BRA `(.L_x_65) ;  /* 0x0000000400449947 */ /* 0x000fec0003800000 */
[----:B------:R-:W0:Y:S01]  /*0f80*/  LDCU.64 UR4, c[0x0][0x390] ;  /* 0x00007200ff0477ac */ /* 0x000e220008000a00 */
[----:B------:R-:W-:Y:S02]  /*0f90*/  LOP3.LUT R4, R6, 0x7ffffff0, RZ, 0xc0, !PT ;  /* 0x7ffffff006047812 */ /* 0x000fe400078ec0ff */
[----:B------:R-:W-:Y:S01]  /*0fa0*/  MOV R5, R0 ;  /* 0x0000000000057202 */ /* 0x000fe20000000f00 */
[----:B------:R-:W1:Y:S01]  /*0fb0*/  LDCU UR9, c[0x0][0x388] ;  /* 0x00007100ff0977ac */ /* 0x000e620008000800 */
[----:B------:R-:W-:Y:S01]  /*0fc0*/  IADD3 R6, PT, PT, -R4, RZ, RZ ;  /* 0x000000ff04067210 */ /* 0x000fe20007ffe1ff */
[----:B0-----:R-:W-:-:S04]  /*0fd0*/  UIADD3 UR4, UP0, UPT, UR4, 0x20, URZ ;  /* 0x0000002004047890 */ /* 0x001fc8000ff1e0ff */
[----:B------:R-:W-:Y:S02]  /*0fe0*/  UIADD3.X UR5, UPT, UPT, URZ, UR5, URZ, UP0, !UPT ;  /* 0x00000005ff057290 */ /* 0x000fe400087fe4ff */
[----:B------:R-:W-:-:S04]  /*0ff0*/  MOV R14, UR4 ;  /* 0x00000004000e7c02 */ /* 0x000fc80008000f00 */
[----:B-1----:R-:W-:-:S07]  /*1000*/  MOV R15, UR5 ;  /* 0x00000005000f7c02 */ /* 0x002fce0008000f00 */
.L_x_66:
[----:B0-----:R-:W2:Y:S01]  /*1010*/  LDG.E.CONSTANT R27, desc[UR6][R14.64+-0x20] ;  /* 0xffffe0060e1b7981 */ /* 0x001ea2000c1e9900 */
[----:B------:R-:W0:Y:S03]  /*1020*/  LDC.64 R16, c[0x0][0x3a0] ;  /* 0x0000e800ff107b82 */ /* 0x000e260000000a00 */
        /* <DEDUP_REMOVED lines=22> */
[C---:B--2---:R-:W-:Y:S01]  /*1190*/  FMUL R27, R2.reuse, R27 ;  /* 0x0000001b021b7220 */ /* 0x044fe20000400000 */
[----:B---3--:R-:W-:-:S04]  /*11a0*/  FMUL R7, R2, R7 ;  /* 0x0000000702077220 */ /* 0x008fc80000400000 */
[----:B------:R0:W-:Y:S01]  /*11b0*/  STG.E desc[UR6][R16.64], R27 ;  /* 0x0000001b10007986 */ /* 0x0001e2000c101906 */
[C---:B----4-:R-:W-:Y:S01]  /*11c0*/  FMUL R29, R2.reuse, R8 ;  /* 0x00000008021d7220 */ /* 0x050fe20000400000 */
[----:B-----5:R-:W-:Y:S01]  /*11d0*/  FMUL R28, R2, R9 ;  /* 0x00000009021c7220 */ /* 0x020fe20000400000 */
[----:B0-----:R-:W-:-:S04]  /*11e0*/  IMAD.WIDE R16, R26, 0x4, R16 ;  /* 0x000000041a107825 */ /* 0x001fc800078e0210 */
[----:B------:R-:W-:Y:S01]  /*11f0*/  FMUL R27, R2, R10 ;  /* 0x0000000a021b7220 */ /* 0x000fe20000400000 */
[----:B------:R0:W-:Y:S02]  /*1200*/  STG.E desc[UR6][R16.64], R7 ;  /* 0x0000000710007986 */ /* 0x0001e4000c101906 */
[----:B0-----:R-:W-:-:S04]  /*1210*/  IMAD.WIDE R16, R26, 0x4, R16 ;  /* 0x000000041a107825 */ /* 0x001fc800078e0210 */
[C---:B------:R-:W-:Y:S01]  /*1220*/  FMUL R7, R2.reuse, R11 ;  /* 0x0000000b02077220 */ /* 0x040fe20000400000 */
[----:B------:R0:W-:Y:S01]  /*1230*/  STG.E desc[UR6][R16.64], R29 ;  /* 0x0000001d10007986 */ /* 0x0001e2000c101906 */
[----:B------:R-:W-:Y:S01]  /*1240*/  FMUL R22, R2, R22 ;  /* 0x0000001602167220 */ /* 0x000fe20000400000 */
[----:B0-----:R-:W-:-:S04]  /*1250*/  IMAD.WIDE R16, R26, 0x4, R16 ;  /* 0x000000041a107825 */ /* 0x001fc800078e0210 */
[C---:B------:R-:W-:Y:S01]  /*1260*/  FMUL R29, R2.reuse, R12 ;  /* 0x0000000c021d7220 */ /* 0x040fe20000400000 */
[----:B------:R-:W-:Y:S01]  /*1270*/  FMUL R23, R2, R23 ;  /* 0x0000001702177220 */ /* 0x000fe20000400000 */
[----:B------:R0:W-:Y:S01]  /*1280*/  STG.E desc[UR6][R16.64], R28 ;  /* 0x0000001c10007986 */ /* 0x0001e2000c101906 */
[----:B------:R-:W-:-:S04]  /*1290*/  IMAD.WIDE R8, R26, 0x4, R16 ;  /* 0x000000041a087825 */ /* 0x000fc800078e0210 */
[C---:B------:R-:W-:Y:S01]  /*12a0*/  FMUL R24, R2.reuse, R24 ;  /* 0x0000001802187220 */ /* 0x040fe20000400000 */
[----:B------:R-:W-:Y:S01]  /*12b0*/  FMUL R25, R2, R25 ;  /* 0x0000001902197220 */ /* 0x000fe20000400000 */
[----:B------:R1:W-:Y:S01]  /*12c0*/  STG.E desc[UR6][R8.64], R27 ;  /* 0x0000001b08007986 */ /* 0x0003e2000c101906 */
[----:B0-----:R-:W-:-:S04]  /*12d0*/  IMAD.WIDE R16, R26, 0x4, R8 ;  /* 0x000000041a107825 */ /* 0x001fc800078e0208 */
[----:B------:R-:W-:Y:S01]  /*12e0*/  FMUL R28, R2, R13 ;  /* 0x0000000d021c7220 */ /* 0x000fe20000400000 */
[----:B------:R0:W-:Y:S01]  /*12f0*/  STG.E desc[UR6][R16.64], R7 ;  /* 0x0000000710007986 */ /* 0x0001e2000c101906 */
[----:B-1----:R-:W-:-:S04]  /*1300*/  IMAD.WIDE R8, R26, 0x4, R16 ;  /* 0x000000041a087825 */ /* 0x002fc800078e0210 */
[----:B------:R-:W-:Y:S01]  /*1310*/  FMUL R27, R2, R18 ;  /* 0x00000012021b7220 */ /* 0x000fe20000400000 */
[----:B------:R1:W-:Y:S01]  /*1320*/  STG.E desc[UR6][R8.64], R29 ;  /* 0x0000001d08007986 */ /* 0x0003e2000c101906 */
[----:B------:R-:W-:-:S05]  /*1330*/  IMAD.WIDE R10, R26, 0x4, R8 ;  /* 0x000000041a0a7825 */ /* 0x000fca00078e0208 */
[----:B------:R-:W-:Y:S01]  /*1340*/  STG.E desc[UR6][R10.64], R28 ;  /* 0x0000001c0a007986 */ /* 0x000fe2000c101906 */
[----:B0-----:R-:W-:-:S04]  /*1350*/  IMAD.WIDE R16, R26, 0x4, R10 ;  /* 0x000000041a107825 */ /* 0x001fc800078e020a */
[----:B------:R-:W-:Y:S01]  /*1360*/  FMUL R7, R2, R19 ;  /* 0x0000001302077220 */ /* 0x000fe20000400000 */
[----:B------:R0:W-:Y:S01]  /*1370*/  STG.E desc[UR6][R16.64], R27 ;  /* 0x0000001b10007986 */ /* 0x0001e2000c101906 */
[----:B-1----:R-:W-:-:S04]  /*1380*/  IMAD.WIDE R8, R26, 0x4, R16 ;  /* 0x000000041a087825 */ /* 0x002fc800078e0210 */
[----:B------:R-:W-:Y:S01]  /*1390*/  FMUL R29, R2, R21 ;  /* 0x00000015021d7220 */ /* 0x000fe20000400000 */
[----:B------:R1:W-:Y:S01]  /*13a0*/  STG.E desc[UR6][R8.64], R7 ;  /* 0x0000000708007986 */ /* 0x0003e2000c101906 */
[----:B------:R-:W-:-:S04]  /*13b0*/  IMAD.WIDE R12, R26, 0x4, R8 ;  /* 0x000000041a0c7825 */ /* 0x000fc800078e0208 */
[----:B0-----:R-:W-:Y:S01]  /*13c0*/  FMUL R27, R2, R20 ;  /* 0x00000014021b7220 */ /* 0x001fe20000400000 */
[----:B------:R-:W-:-:S04]  /*13d0*/  IMAD.WIDE R10, R26, 0x4, R12 ;  /* 0x000000041a0a7825 */ /* 0x000fc800078e020c */
[----:B------:R0:W-:Y:S01]  /*13e0*/  STG.E desc[UR6][R12.64], R27 ;  /* 0x0000001b0c007986 */ /* 0x0001e2000c101906 */
[----:B------:R-:W-:-:S03]  /*13f0*/  IMAD.WIDE R16, R26, 0x4, R10 ;  /* 0x000000041a107825 */ /* 0x000fc600078e020a */
[----:B------:R0:W-:Y:S01]  /*1400*/  STG.E desc[UR6][R10.64], R29 ;  /* 0x0000001d0a007986 */ /* 0x0001e2000c101906 */
[----:B------:R-:W-:-:S03]  /*1410*/  IMAD.WIDE R18, R26, 0x4, R16 ;  /* 0x000000041a127825 */ /* 0x000fc600078e0210 */
[----:B------:R0:W-:Y:S04]  /*1420*/  STG.E desc[UR6][R16.64], R22 ;  /* 0x0000001610007986 */ /* 0x0001e8000c101906 */
[----:B------:R0:W-:Y:S01]  /*1430*/  STG.E desc[UR6][R18.64], R23 ;  /* 0x0000001712007986 */ /* 0x0001e2000c101906 */
[----:B-1----:R-:W-:-:S05]  /*1440*/  IMAD.WIDE R8, R26, 0x4, R18 ;  /* 0x000000041a087825 */ /* 0x002fca00078e0212 */
[----:B------:R0:W-:Y:S01]  /*1450*/  STG.E desc[UR6][R8.64], R24 ;  /* 0x0000001808007986 */ /* 0x0001e2000c101906 */
[----:B------:R-:W-:-:S05]  /*1460*/  IMAD.WIDE R20, R26, 0x4, R8 ;  /* 0x000000041a147825 */ /* 0x000fca00078e0208 */
[----:B------:R0:W-:Y:S01]  /*1470*/  STG.E desc[UR6][R20.64], R25 ;  /* 0x0000001914007986 */ /* 0x0001e2000c101906 */
[----:B------:R-:W-:Y:S05]  /*1480*/  @P1 BRA `(.L_x_66) ;  /* 0xfffffff800e01947 */ /* 0x000fea000383ffff */
.L_x_65:
[----:B------:R-:W-:Y:S05]  /*1490*/  @!P0 EXIT ;  /* 0x000000000000894d */ /* 0x000fea0003800000 */
[----:B------:R-:W1:Y:S01]  /*14a0*/  LDCU UR4, c[0x0][0x398] ;  /* 0x00007300ff0477ac */ /* 0x000e620008000800 */
[----:B------:R-:W-:Y:S01]  /*14b0*/  ISETP.GE.U32.AND P0, PT, R3, 0x8, PT ;  /* 0x000000080300780c */ /* 0x000fe20003f06070 */
[----:B-1----:R-:W-:-:S06]  /*14c0*/  ULOP3.LUT UR5, UR4, 0x7, URZ, 0xc0, !UPT ;  /* 0x0000000704057892 */ /* 0x002fcc000f8ec0ff */
[----:B------:R-:W-:-:S06]  /*14d0*/  ISETP.NE.AND P1, PT, RZ, UR5, PT ;  /* 0x00000005ff007c0c */ /* 0x000fcc000bf25270 */
[----:B------:R-:W-:Y:S07]  /*14e0*/  @!P0 BRA `(.L_x_67) ;  /* 0x0000000000948947 */ /* 0x000fee0003800000 */
[----:B0-----:R-:W0:Y:S08]  /*14f0*/  LDC.64 R16, c[0x0][0x390] ;  /* 0x0000e400ff107b82 */ /* 0x001e300000000a00 */
[----:B------:R-:W1:Y:S01]  /*1500*/  LDC.64 R6, c[0x0][0x3a0] ;  /* 0x0000e800ff067b82 */ /* 0x000e620000000a00 */
[----:B0-----:R-:W-:-:S05]  /*1510*/  IMAD.WIDE.U32 R16, R4, 0x4, R16 ;  /* 0x0000000404107825 */ /* 0x001fca00078e0010 */
[----:B------:R-:W2:Y:S04]  /*1520*/  LDG.E.CONSTANT R25, desc[UR6][R16.64] ;  /* 0x0000000610197981 */ /* 0x000ea8000c1e9900 */
[----:B------:R-:W3:Y:S04]  /*1530*/  LDG.E.CONSTANT R29, desc[UR6][R16.64+0x4] ;  /* 0x00000406101d7981 */ /* 0x000ee8000c1e9900 */
[----:B------:R-:W4:Y:S04]  /*1540*/  LDG.E.CONSTANT R18, desc[UR6][R16.64+0x8] ;  /* 0x0000080610127981 */ /* 0x000f28000c1e9900 */
[----:B------:R-:W5:Y:S04]  /*1550*/  LDG.E.CONSTANT R5, desc[UR6][R16.64+0xc] ;  /* 0x00000c0610057981 */ /* 0x000f68000c1e9900 */
[----:B------:R-:W5:Y:S04]  /*1560*/  LDG.E.CONSTANT R3, desc[UR6][R16.64+0x10] ;  /* 0x0000100610037981 */ /* 0x000f68000c1e9900 */
[----:B------:R-:W5:Y:S04]  /*1570*/  LDG.E.CONSTANT R21, desc[UR6][R16.64+0x14] ;  /* 0x0000140610157981 */ /* 0x000f68000c1e9900 */
[----:B------:R-:W5:Y:S04]  /*1580*/  LDG.E.CONSTANT R19, desc[UR6][R16.64+0x18] ;  /* 0x0000180610137981 */ /* 0x000f68000c1e9900 */
[----:B------:R0:W5:Y:S01]  /*1590*/  LDG.E.CONSTANT R23, desc[UR6][R16.64+0x1c] ;  /* 0x00001c0610177981 */ /* 0x000162000c1e9900 */
[C---:B------:R-:W-:Y:S01]  /*15a0*/  IMAD R9, R4.reuse, R26, R0 ;  /* 0x0000001a04097224 */ /* 0x040fe200078e0200 */
[----:B------:R-:W-:-:S03]  /*15b0*/  IADD3 R4, PT, PT, R4, 0x8, RZ ;  /* 0x0000000804047810 */ /* 0x000fc60007ffe0ff */
[----:B-1----:R-:W-:-:S04]  /*15c0*/  IMAD.WIDE R6, R9, 0x4, R6 ;  /* 0x0000000409067825 */ /* 0x002fc800078e0206 */
[----:B------:R-:W-:-:S04]  /*15d0*/  IMAD.WIDE R8, R26, 0x4, R6 ;  /* 0x000000041a087825 */ /* 0x000fc800078e0206 */
[----:B------:R-:W-:-:S04]  /*15e0*/  IMAD.WIDE R10, R26, 0x4, R8 ;  /* 0x000000041a0a7825 */ /* 0x000fc800078e0208 */
[----:B------:R-:W-:-:S04]  /*15f0*/  IMAD.WIDE R12, R26, 0x4, R10 ;  /* 0x000000041a0c7825 */ /* 0x000fc800078e020a */
[----:B------:R-:W-:-:S04]  /*1600*/  IMAD.WIDE R14, R26, 0x4, R12 ;  /* 0x000000041a0e7825 */ /* 0x000fc800078e020c */
[----:B0-----:R-:W-:-:S04]  /*1610*/  IMAD.WIDE R16, R26, 0x4, R14 ;  /* 0x000000041a107825 */ /* 0x001fc800078e020e */
[----:B--2---:R-:W-:Y:S01]  /*1620*/  FMUL R27, R2, R25 ;  /* 0x00000019021b7220 */ /* 0x004fe20000400000 */
[----:B------:R-:W-:-:S04]  /*1630*/  IMAD.WIDE R24, R26, 0x4, R16 ;  /* 0x000000041a187825 */ /* 0x000fc800078e0210 */
[C---:B---3--:R-:W-:Y:S01]  /*1640*/  FMUL R29, R2.reuse, R29 ;  /* 0x0000001d021d7220 */ /* 0x048fe20000400000 */
[----:B------:R1:W-:Y:S01]  /*1650*/  STG.E desc[UR6][R6.64], R27 ;  /* 0x0000001b06007986 */ /* 0x0003e2000c101906 */
[----:B----4-:R-:W-:-:S03]  /*1660*/  FMUL R20, R2, R18 ;  /* 0x0000001202147220 */ /* 0x010fc60000400000 */
[----:B------:R1:W-:Y:S01]  /*1670*/  STG.E desc[UR6][R8.64], R29 ;  /* 0x0000001d08007986 */ /* 0x0003e2000c101906 */
[----:B-----5:R-:W-:-:S03]  /*1680*/  FMUL R5, R2, R5 ;  /* 0x0000000502057220 */ /* 0x020fc60000400000 */
[----:B------:R1:W-:Y:S01]  /*1690*/  STG.E desc[UR6][R10.64], R20 ;  /* 0x000000140a007986 */ /* 0x0003e2000c101906 */
[----:B------:R-:W-:-:S03]  /*16a0*/  FMUL R3, R2, R3 ;  /* 0x0000000302037220 */ /* 0x000fc60000400000 */
[----:B------:R1:W-:Y:S01]  /*16b0*/  STG.E desc[UR6][R12.64], R5 ;  /* 0x000000050c007986 */ /* 0x0003e2000c101906 */
[----:B------:R-:W-:-:S03]  /*16c0*/  FMUL R21, R2, R21 ;  /* 0x0000001502157220 */ /* 0x000fc60000400000 */
[----:B------:R1:W-:Y:S01]  /*16d0*/  STG.E desc[UR6][R14.64], R3 ;  /* 0x000000030e007986 */ /* 0x0003e2000c101906 */
[----:B------:R-:W-:Y:S01]  /*16e0*/  FMUL R22, R2, R19 ;  /* 0x0000001302167220 */ /* 0x000fe20000400000 */
[----:B------:R-:W-:Y:S02]  /*16f0*/  IMAD.WIDE R18, R26, 0x4, R24 ;  /* 0x000000041a127825 */ /* 0x000fe400078e0218 */
[----:B------:R1:W-:Y:S02]  /*1700*/  STG.E desc[UR6][R16.64], R21 ;  /* 0x0000001510007986 */ /* 0x0003e4000c101906 */
[----:B------:R-:W-:Y:S02]  /*1710*/  FMUL R23, R2, R23 ;  /* 0x0000001702177220 */ /* 0x000fe40000400000 */
[----:B------:R1:W-:Y:S04]  /*1720*/  STG.E desc[UR6][R24.64], R22 ;  /* 0x0000001618007986 */ /* 0x0003e8000c101906 */
[----:B------:R1:W-:Y:S02]  /*1730*/  STG.E desc[UR6][R18.64], R23 ;  /* 0x0000001712007986 */ /* 0x0003e4000c101906 */
.L_x_67:
[----:B------:R-:W-:Y:S05]  /*1740*/  @!P1 EXIT ;  /* 0x000000000000994d */ /* 0x000fea0003800000 */
[----:B------:R-:W-:Y:S02]  /*1750*/  UISETP.GE.U32.AND UP0, UPT, UR5, 0x4, UPT ;  /* 0x000000040500788c */ /* 0x000fe4000bf06070 */
[----:B------:R-:W-:-:S06]  /*1760*/  ULOP3.LUT UR4, UR4, 0x3, URZ, 0xc0, !UPT ;  /* 0x0000000304047892 */ /* 0x000fcc000f8ec0ff */
[----:B------:R-:W-:Y:S01]  /*1770*/  ISETP.NE.AND P0, PT, RZ, UR4, PT ;  /* 0x00000004ff007c0c */ /* 0x000fe2000bf05270 */
[----:B------:R-:W-:-:S12]  /*1780*/  BRA.U !UP0, `(.L_x_68) ;  /* 0x0000000108547547 */ /* 0x000fd8000b800000 */
[----:B-1----:R-:W0:Y:S02]  /*1790*/  LDC.64 R6, c[0x0][0x390] ;  /* 0x0000e400ff067b82 */ /* 0x002e240000000a00 */
[----:B0-----:R-:W-:-:S06]  /*17a0*/  IMAD.WIDE.U32 R12, R4, 0x4, R6 ;  /* 0x00000004040c7825 */ /* 0x001fcc00078e0006 */
[----:B------:R-:W0:Y:S01]  /*17b0*/  LDC.64 R6, c[0x0][0x3a0] ;  /* 0x0000e800ff067b82 */ /* 0x000e220000000a00 */
[----:B------:R-:W2:Y:S04]  /*17c0*/  LDG.E.CONSTANT R3, desc[UR6][R12.64] ;  /* 0x000000060c037981 */ /* 0x000ea8000c1e9900 */
[----:B------:R-:W3:Y:S04]  /*17d0*/  LDG.E.CONSTANT R15, desc[UR6][R12.64+0x4] ;  /* 0x000004060c0f7981 */ /* 0x000ee8000c1e9900 */
[----:B------:R-:W4:Y:S04]  /*17e0*/  LDG.E.CONSTANT R17, desc[UR6][R12.64+0x8] ;  /* 0x000008060c117981 */ /* 0x000f28000c1e9900 */
[----:B------:R-:W5:Y:S01]  /*17f0*/  LDG.E.CONSTANT R19, desc[UR6][R12.64+0xc] ;  /* 0x00000c060c137981 */ /* 0x000f62000c1e9900 */
[C---:B------:R-:W-:Y:S01]  /*1800*/  IMAD R5, R4.reuse, R26, R0 ;  /* 0x0000001a04057224 */ /* 0x040fe200078e0200 */
[----:B------:R-:W-:-:S03]  /*1810*/  IADD3 R4, PT, PT, R4, 0x4, RZ ;  /* 0x0000000404047810 */ /* 0x000fc60007ffe0ff */
[----:B0-----:R-:W-:-:S04]  /*1820*/  IMAD.WIDE R6, R5, 0x4, R6 ;  /* 0x0000000405067825 */ /* 0x001fc800078e0206 */
[----:B------:R-:W-:-:S04]  /*1830*/  IMAD.WIDE R8, R26, 0x4, R6 ;  /* 0x000000041a087825 */ /* 0x000fc800078e0206 */
[----:B------:R-:W-:-:S04]  /*1840*/  IMAD.WIDE R10, R26, 0x4, R8 ;  /* 0x000000041a0a7825 */ /* 0x000fc800078e0208 */
[C---:B--2---:R-:W-:Y:S01]  /*1850*/  FMUL R3, R2.reuse, R3 ;  /* 0x0000000302037220 */ /* 0x044fe20000400000 */
[----:B---3--:R-:W-:Y:S01]  /*1860*/  FMUL R5, R2, R15 ;  /* 0x0000000f02057220 */ /* 0x008fe20000400000 */
[----:B------:R-:W-:-:S03]  /*1870*/  IMAD.WIDE R14, R26, 0x4, R10 ;  /* 0x000000041a0e7825 */ /* 0x000fc600078e020a */
[----:B------:R2:W-:Y:S01]  /*1880*/  STG.E desc[UR6][R6.64], R3 ;  /* 0x0000000306007986 */ /* 0x0005e2000c101906 */
[----:B----4-:R-:W-:-:S03]  /*1890*/  FMUL R17, R2, R17 ;  /* 0x0000001102117220 */ /* 0x010fc60000400000 */
[----:B------:R2:W-:Y:S01]  /*18a0*/  STG.E desc[UR6][R8.64], R5 ;  /* 0x0000000508007986 */ /* 0x0005e2000c101906 */
[----:B-----5:R-:W-:-:S03]  /*18b0*/  FMUL R19, R2, R19 ;  /* 0x0000001302137220 */ /* 0x020fc60000400000 */
[----:B------:R2:W-:Y:S04]  /*18c0*/  STG.E desc[UR6][R10.64], R17 ;  /* 0x000000110a007986 */ /* 0x0005e8000c101906 */
[----:B------:R2:W-:Y:S02]  /*18d0*/  STG.E desc[UR6][R14.64], R19 ;  /* 0x000000130e007986 */ /* 0x0005e4000c101906 */
.L_x_68:
[----:B------:R-:W-:Y:S05]  /*18e0*/  @!P0 EXIT ;  /* 0x000000000000894d */ /* 0x000fea0003800000 */
[----:B-12---:R-:W1:Y:S01]  /*18f0*/  LDC.64 R6, c[0x0][0x390] ;  /* 0x0000e400ff067b82 */ /* 0x006e620000000a00 */
[----:B------:R-:W-:Y:S01]  /*1900*/  IMAD R3, R4, R26, R0 ;  /* 0x0000001a04037224 */ /* 0x000fe200078e0200 */
[----:B------:R-:W-:-:S06]  /*1910*/  UIADD3 UR4, UPT, UPT, -UR4, URZ, URZ ;  /* 0x000000ff04047290 */ /* 0x000fcc000fffe1ff */
[----:B0-----:R-:W0:Y:S01]  /*1920*/  LDC.64 R8, c[0x0][0x3a0] ;  /* 0x0000e800ff087b82 */ /* 0x001e220000000a00 */
[----:B-1----:R-:W-:-:S05]  /*1930*/  IMAD.WIDE.U32 R6, R4, 0x4, R6 ;  /* 0x0000000404067825 */ /* 0x002fca00078e0006 */
[----:B------:R-:W-:-:S07]  /*1940*/  MOV R13, R7 ;  /* 0x00000007000d7202 */ /* 0x000fce0000000f00 */
.L_x_69:
[----:B------:R-:W-:-:S06]  /*1950*/  MOV R7, R13 ;  /* 0x0000000d00077202 */ /* 0x000fcc0000000f00 */
[----:B-1----:R1:W2:Y:S01]  /*1960*/  LDG.E.CONSTANT R7, desc[UR6][R6.64] ;  /* 0x0000000606077981 */ /* 0x0022a2000c1e9900 */
[C---:B0-----:R-:W-:Y:S01]  /*1970*/  IMAD.WIDE R4, R3.reuse, 0x4, R8 ;  /* 0x0000000403047825 */ /* 0x041fe200078e0208 */
[----:B------:R-:W-:Y:S01]  /*1980*/  UIADD3 UR4, UPT, UPT, UR4, 0x1, URZ ;  /* 0x0000000104047890 */ /* 0x000fe2000fffe0ff */
[----:B------:R-:W-:-:S03]  /*1990*/  IADD3 R3, PT, PT, R3, R26, RZ ;  /* 0x0000001a03037210 */ /* 0x000fc60007ffe0ff */
[----:B------:R-:W-:Y:S01]  /*19a0*/  UISETP.NE.AND UP0, UPT, UR4, URZ, UPT ;  /* 0x000000ff0400728c */ /* 0x000fe2000bf05270 */
[----:B-1----:R-:W-:-:S04]  /*19b0*/  IADD3 R6, P0, PT, R6, 0x4, RZ ;  /* 0x0000000406067810 */ /* 0x002fc80007f1e0ff */
[----:B------:R-:W-:Y:S01]  /*19c0*/  IADD3.X R13, PT, PT, RZ, R13, RZ, P0, !PT ;  /* 0x0000000dff0d7210 */ /* 0x000fe200007fe4ff */
[----:B--2---:R-:W-:-:S05]  /*19d0*/  FMUL R11, R2, R7 ;  /* 0x00000007020b7220 */ /* 0x004fca0000400000 */
[----:B------:R1:W-:Y:S01]  /*19e0*/  STG.E desc[UR6][R4.64], R11 ;  /* 0x0000000b04007986 */ /* 0x0003e2000c101906 */
[----:B------:R-:W-:Y:S05]  /*19f0*/  BRA.U UP0, `(.L_x_69) ;  /* 0xfffffffd00d47547 */ /* 0x000fea000b83ffff */
[----:B------:R-:W-:Y:S05]  /*1a00*/  EXIT ;  /* 0x000000000000794d */ /* 0x000fea0003800000 */
.L_x_64:
        /* <DEDUP_REMOVED lines=10> */
[----:B------:R-:W-:-:S07]  /*1ab0*/  IADD3 R2, PT, PT, -R3, RZ, RZ ;  /* 0x000000ff03027210 */ /* 0x000fce0007ffe1ff */
.L_x_71:
        /* <DEDUP_REMOVED lines=21> */
.L_x_70:
[----:B------:R-:W-:Y:S05]  /*1c10*/  @!P1 EXIT ;  /* 0x000000000000994d */ /* 0x000fea0003800000 */
[----:B------:R-:W2:Y:S01]  /*1c20*/  LDC R2, c[0x0][0x398] ;  /* 0x0000e600ff027b82 */ /* 0x000ea20000000800 */
        /* <DEDUP_REMOVED lines=16> */
.L_x_72:
        /* <DEDUP_REMOVED lines=13> */
.L_x_73:
[----:B------:R-:W-:Y:S05]  /*1e00*/  @P1 EXIT ;  /* 0x000000000000194d */ /* 0x000fea0003800000 */
[----:B01----:R-:W0:Y:S01]  /*1e10*/  LDC.64 R4, c[0x0][0x3a0] ;  /* 0x0000e800ff047b82 */ /* 0x003e220000000a00 */
[----:B------:R-:W-:Y:S01]  /*1e20*/  IMAD R3, R3, R26, R0 ;  /* 0x0000001a03037224 */ /* 0x000fe200078e0200 */
[----:B------:R-:W-:-:S03]  /*1e30*/  MOV R7, 0x7fc00000 ;  /* 0x7fc0000000077802 */ /* 0x000fc60000000f00 */
[----:B0-----:R-:W-:-:S05]  /*1e40*/  IMAD.WIDE R2, R3, 0x4, R4 ;  /* 0x0000000403027825 */ /* 0x001fca00078e0204 */
[----:B------:R-:W-:Y:S01]  /*1e50*/  STG.E desc[UR6][R2.64], R7 ;  /* 0x0000000702007986 */ /* 0x000fe2000c101906 */
[----:B------:R-:W-:Y:S05]  /*1e60*/  EXIT ;  /* 0x000000000000794d */ /* 0x000fea0003800000 */
.L_x_74:
        /* <DEDUP_REMOVED lines=9> */
.L_x_113:


//--------------------- .text.pvi_build_scale_f32 --------------------------
	.section	.text.pvi_build_scale_f32,"ax",@progbits
	.align	128
        .global         pvi_build_scale_f32
        .type           pvi_build_scale_f32,@function
        .size           pvi_build_scale_f32,(.L_x_111 - pvi_build_scale_f32)
        .other          pvi_build_scale_f32,@"STO_CUDA_ENTRY STV_DEFAULT"
pvi_build_scale_f32:
.text.pvi_build_scale_f32:
[----:B------:R-:W-:Y:S08]  /*0000*/  LDC R1, c[0x0][0x37c] ;  /* 0x0000df00ff017b82 */ /* 0x000ff00000000800 */
[----:B------:R-:W0:Y:S02]  /*0010*/  LDC R0, c[0x0][0x390] ;  /* 0x0000e400ff007b82 */ /* 0x000e240000000800 */
[----:B0-----:R-:W-:-:S13]  /*0020*/  ISETP.GE.AND P0, PT, R0, 0x1, PT ;  /* 0x000000010000780c */ /* 0x001fda0003f06270 */
[----:B------:R-:W-:Y:S05]  /*0030*/  @!P0 EXIT ;  /* 0x000000000000894d */ /* 0x000fea0003800000 */
[----:B------:R-:W0:Y:S01]  /*0040*/  S2R R2, SR_TID.X ;  /* 0x0000000000027919 */ /* 0x000e220000002100 */
[----:B------:R-:W0:Y:S02]  /*0050*/  S2UR UR4, SR_CTAID.X ;  /* 0x00000000000479c3 */ /* 0x000e240000002500 */
[----:B0-----:R-:W-:-:S13]  /*0060*/  LOP3.LUT P0, RZ, R2, UR4, RZ, 0xfc, !PT ;  /* 0x0000000402ff7c12 */ /* 0x001fda000f80fcff */
[----:B------:R-:W-:Y:S05]  /*0070*/  @P0 EXIT ;  /* 0x000000000000094d */ /* 0x000fea0003800000 */
[C---:B------:R-:W-:Y:S01]  /*0080*/  ISETP.GE.U32.AND P1, PT, R0.reuse, 0x10, PT ;  /* 0x000000100000780c */ /* 0x040fe20003f26070 */
[----:B------:R-:W0:Y:S01]  /*0090*/  LDCU.64 UR14, c[0x0][0x358] ;  /* 0x00006b00ff0e77ac */ /* 0x000e220008000a00 */
[----:B------:R-:W-:Y:S01]  /*00a0*/  LOP3.LUT R8, R0, 0xf, RZ, 0xc0, !PT ;  /* 0x0000000f00087812 */ /* 0x000fe200078ec0ff */
[----:B------:R-:W-:-:S03]  /*00b0*/  IMAD.MOV.U32 R5, RZ, RZ, RZ ;  /* 0x000000ffff057224 */ /* 0x000fc600078e00ff */
[----:B------:R-:W-:-:S07]  /*00c0*/  ISETP.NE.AND P0, PT, R8, RZ, PT ;  /* 0x000000ff0800720c */ /* 0x000fce0003f05270 */
[----:B------:R-:W-:Y:S06]  /*00d0*/  @!P1 BRA `(.L_x_75) ;  /* 0x00000000007c9947 */ /* 0x000fec0003800000 */
[----:B------:R-:W1:Y:S01]  /*00e0*/  LDCU.64 UR4, c[0x0][0x398] ;  /* 0x00007300ff0477ac */ /* 0x000e620008000a00 */
[----:B------:R-:W-:Y:S01]  /*00f0*/  LOP3.LUT R5, R0, 0x7ffffff0, RZ, 0xc0, !PT ;  /* 0x7ffffff000057812 */ /* 0x000fe200078ec0ff */
[----:B------:R-:W-:-:S04]  /*0100*/  IMAD.MOV.U32 R9, RZ, RZ, 0x7fc00000 ;  /* 0x7fc00000ff097424 */ /* 0x000fc800078e00ff */
[----:B------:R-:W-:Y:S01]  /*0110*/  IMAD.MOV R4, RZ, RZ, -R5 ;  /* 0x000000ffff047224 */ /* 0x000fe200078e0a05 */
[----:B-1----:R-:W-:-:S04]  /*0120*/  UIADD3 UR4, UP0, UPT, UR4, 0x20, URZ ;  /* 0x0000002004047890 */ /* 0x002fc8000ff1e0ff */
[----:B------:R-:W-:Y:S02]  /*0130*/  UIADD3.X UR5, UPT, UPT, URZ, UR5, URZ, UP0, !UPT ;  /* 0x00000005ff057290 */ /* 0x000fe400087fe4ff */
[----:B------:R-:W-:-:S04]  /*0140*/  IMAD.U32 R6, RZ, RZ, UR4 ;  /* 0x00000004ff067e24 */ /* 0x000fc8000f8e00ff */
[----:B------:R-:W-:-:S07]  /*0150*/  IMAD.U32 R7, RZ, RZ, UR5 ;  /* 0x00000005ff077e24 */ /* 0x000fce000f8e00ff */
.L_x_76:
[----:B-1----:R-:W-:Y:S01]  /*0160*/  MOV R2, R6 ;  /* 0x0000000600027202 */ /* 0x002fe20000000f00 */
[----:B------:R-:W-:Y:S02]  /*0170*/  IMAD.MOV.U32 R3, RZ, RZ, R7 ;  /* 0x000000ffff037224 */ /* 0x000fe400078e0007 */
[----:B------:R-:W-:Y:S01]  /*0180*/  VIADD R4, R4, 0x10 ;  /* 0x0000001004047836 */ /* 0x000fe20000000000 */
[----:B------:R-:W-:Y:S02]  /*0190*/  IADD3 R6, P2, PT, R2, 0x40, RZ ;  /* 0x0000004002067810 */ /* 0x000fe40007f5e0ff */
[----:B0-----:R1:W-:Y:S02]  /*01a0*/  STG.E desc[UR14][R2.64+-0x20], R9 ;  /* 0xffffe00902007986 */ /* 0x0013e4000c10190e */
[----:B------:R-:W-:Y:S01]  /*01b0*/  ISETP.NE.AND P1, PT, R4, RZ, PT ;  /* 0x000000ff0400720c */ /* 0x000fe20003f25270 */
[----:B------:R-:W-:Y:S01]  /*01c0*/  IMAD.X R7, RZ, RZ, R3, P2 ;  /* 0x000000ffff077224 */ /* 0x000fe200010e0603 */
[----:B------:R1:W-:Y:S04]  /*01d0*/  STG.E desc[UR14][R2.64+-0x1c], R9 ;  /* 0xffffe40902007986 */ /* 0x0003e8000c10190e */
        /* <DEDUP_REMOVED lines=13> */
[----:B------:R1:W-:Y:S01]  /*02b0*/  STG.E desc[UR14][R2.64+0x1c], R9 ;  /* 0x00001c0902007986 */ /* 0x0003e2000c10190e */
[----:B------:R-:W-:Y:S05]  /*02c0*/  @P1 BRA `(.L_x_76) ;  /* 0xfffffffc00a41947 */ /* 0x000fea000383ffff */
.L_x_75:
[----:B------:R-:W-:Y:S05]  /*02d0*/  @!P0 BRA `(.L_x_77) ;  /* 0x0000000000a08947 */ /* 0x000fea0003800000 */
[----:B------:R-:W-:Y:S02]  /*02e0*/  ISETP.GE.U32.AND P0, PT, R8, 0x8, PT ;  /* 0x000000080800780c */ /* 0x000fe40003f06070 */
[----:B------:R-:W-:-:S04]  /*02f0*/  LOP3.LUT R6, R0, 0x7, RZ, 0xc0, !PT ;  /* 0x0000000700067812 */ /* 0x000fc800078ec0ff */
[----:B------:R-:W-:-:S07]  /*0300*/  ISETP.NE.AND P1, PT, R6, RZ, PT ;  /* 0x000000ff0600720c */ /* 0x000fce0003f25270 */
[----:B------:R-:W-:Y:S06]  /*0310*/  @!P0 BRA `(.L_x_78) ;  /* 0x0000000000308947 */ /* 0x000fec0003800000 */
[----:B-1----:R-:W1:Y:S01]  /*0320*/  LDC.64 R2, c[0x0][0x398] ;  /* 0x0000e600ff027b82 */ /* 0x002e620000000a00 */
[----:B------:R-:W-:Y:S02]  /*0330*/  IMAD.MOV.U32 R7, RZ, RZ, 0x7fc00000 ;  /* 0x7fc00000ff077424 */ /* 0x000fe400078e00ff */
[----:B-1----:R-:W-:-:S04]  /*0340*/  IMAD.WIDE.U32 R2, R5, 0x4, R2 ;  /* 0x0000000405027825 */ /* 0x002fc800078e0002 */
[----:B------:R-:W-:Y:S01]  /*0350*/  VIADD R5, R5, 0x8 ;  /* 0x0000000805057836 */ /* 0x000fe20000000000 */
[----:B0-----:R2:W-:Y:S04]  /*0360*/  STG.E desc[UR14][R2.64], R7 ;  /* 0x0000000702007986 */ /* 0x0015e8000c10190e */
[----:B------:R2:W-:Y:S04]  /*0370*/  STG.E desc[UR14][R2.64+0x4], R7 ;  /* 0x0000040702007986 */ /* 0x0005e8000c10190e */
[----:B------:R2:W-:Y:S04]  /*0380*/  STG.E desc[UR14][R2.64+0x8], R7 ;  /* 0x0000080702007986 */ /* 0x0005e8000c10190e */
[----:B------:R2:W-:Y:S04]  /*0390*/  STG.E desc[UR14][R2.64+0xc], R7 ;  /* 0x00000c0702007986 */ /* 0x0005e8000c10190e */
[----:B------:R2:W-:Y:S04]  /*03a0*/  STG.E desc[UR14][R2.64+0x10], R7 ;  /* 0x0000100702007986 */ /* 0x0005e8000c10190e */
[----:B------:R2:W-:Y:S04]  /*03b0*/  STG.E desc[UR14][R2.64+0x14], R7 ;  /* 0x0000140702007986 */ /* 0x0005e8000c10190e */
[----:B------:R2:W-:Y:S04]  /*03c0*/  STG.E desc[UR14][R2.64+0x18], R7 ;  /* 0x0000180702007986 */ /* 0x0005e8000c10190e */
[----:B------:R2:W-:Y:S02]  /*03d0*/  STG.E desc[UR14][R2.64+0x1c], R7 ;  /* 0x00001c0702007986 */ /* 0x0005e4000c10190e */
.L_x_78:
[----:B------:R-:W-:Y:S05]  /*03e0*/  @!P1 BRA `(.L_x_77) ;  /* 0x00000000005c9947 */ /* 0x000fea0003800000 */
[----:B------:R-:W-:Y:S02]  /*03f0*/  ISETP.GE.U32.AND P0, PT, R6, 0x4, PT ;  /* 0x000000040600780c */ /* 0x000fe40003f06070 */
[----:B------:R-:W-:-:S04]  /*0400*/  LOP3.LUT R4, R0, 0x3, RZ, 0xc0, !PT ;  /* 0x0000000300047812 */ /* 0x000fc800078ec0ff */
[----:B------:R-:W-:-:S07]  /*0410*/  ISETP.NE.AND P1, PT, R4, RZ, PT ;  /* 0x000000ff0400720c */ /* 0x000fce0003f25270 */
[----:B------:R-:W-:Y:S06]  /*0420*/  @!P0 BRA `(.L_x_79) ;  /* 0x0000000000208947 */ /* 0x000fec0003800000 */
[----:B-12---:R-:W1:Y:S01]  /*0430*/  LDC.64 R2, c[0x0][0x398] ;  /* 0x0000e600ff027b82 */ /* 0x006e620000000a00 */
[----:B------:R-:W-:Y:S01]  /*0440*/  MOV R7, 0x7fc00000 ;  /* 0x7fc0000000077802 */ /* 0x000fe20000000f00 */
[----:B-1----:R-:W-:-:S04]  /*0450*/  IMAD.WIDE.U32 R2, R5, 0x4, R2 ;  /* 0x0000000405027825 */ /* 0x002fc800078e0002 */
[----:B------:R-:W-:Y:S01]  /*0460*/  VIADD R5, R5, 0x4 ;  /* 0x0000000405057836 */ /* 0x000fe20000000000 */
[----:B0-----:R3:W-:Y:S04]  /*0470*/  STG.E desc[UR14][R2.64], R7 ;  /* 0x0000000702007986 */ /* 0x0017e8000c10190e */
[----:B------:R3:W-:Y:S04]  /*0480*/  STG.E desc[UR14][R2.64+0x4], R7 ;  /* 0x0000040702007986 */ /* 0x0007e8000c10190e */
[----:B------:R3:W-:Y:S04]  /*0490*/  STG.E desc[UR14][R2.64+0x8], R7 ;  /* 0x0000080702007986 */ /* 0x0007e8000c10190e */
[----:B------:R3:W-:Y:S02]  /*04a0*/  STG.E desc[UR14][R2.64+0xc], R7 ;  /* 0x00000c0702007986 */ /* 0x0007e4000c10190e */
.L_x_79:
[----:B------:R-:W-:Y:S05]  /*04b0*/  @!P1 BRA `(.L_x_77) ;  /* 0x0000000000289947 */ /* 0x000fea0003800000 */
[----:B-123--:R-:W1:Y:S01]  /*04c0*/  LDC.64 R2, c[0x0][0x398] ;  /* 0x0000e600ff027b82 */ /* 0x00ee620000000a00 */
[----:B------:R-:W-:Y:S02]  /*04d0*/  IMAD.MOV R4, RZ, RZ, -R4 ;  /* 0x000000ffff047224 */ /* 0x000fe400078e0a04 */
[----:B-1----:R-:W-:-:S04]  /*04e0*/  IMAD.WIDE.U32 R2, R5, 0x4, R2 ;  /* 0x0000000405027825 */ /* 0x002fc800078e0002 */
[----:B------:R-:W-:-:S07]  /*04f0*/  IMAD.MOV.U32 R5, RZ, RZ, 0x7fc00000 ;  /* 0x7fc00000ff057424 */ /* 0x000fce00078e00ff */
.L_x_80:
[----:B------:R-:W-:Y:S01]  /*0500*/  VIADD R4, R4, 0x1 ;  /* 0x0000000104047836 */ /* 0x000fe20000000000 */
[----:B0-----:R0:W-:Y:S04]  /*0510*/  STG.E desc[UR14][R2.64], R5 ;  /* 0x0000000502007986 */ /* 0x0011e8000c10190e */
[----:B------:R-:W-:Y:S02]  /*0520*/  ISETP.NE.AND P0, PT, R4, RZ, PT ;  /* 0x000000ff0400720c */ /* 0x000fe40003f05270 */
[----:B0-----:R-:W-:-:S05]  /*0530*/  IADD3 R2, P1, PT, R2, 0x4, RZ ;  /* 0x0000000402027810 */ /* 0x001fca0007f3e0ff */
[----:B------:R-:W-:-:S06]  /*0540*/  IMAD.X R3, RZ, RZ, R3, P1 ;  /* 0x000000ffff037224 */ /* 0x000fcc00008e0603 */
[----:B------:R-:W-:Y:S05]  /*0550*/  @P0 BRA `(.L_x_80) ;  /* 0xfffffffc00e80947 */ /* 0x000fea000383ffff */
.L_x_77:
[----:B------:R-:W4:Y:S02]  /*0560*/  LDCU UR10, c[0x0][0x394] ;  /* 0x00007280ff0a77ac */ /* 0x000f240008000800 */
[----:B----4-:R-:W-:-:S13]  /*0570*/  ISETP.LE.AND P0, PT, R0, UR10, PT ;  /* 0x0000000a00007c0c */ /* 0x010fda000bf03270 */
[----:B0-----:R-:W-:Y:S05]  /*0580*/  @P0 EXIT ;  /* 0x000000000000094d */ /* 0x001fea0003800000 */
[----:B------:R-:W0:Y:S01]  /*0590*/  LDCU.64 UR4, c[0x0][0x398] ;  /* 0x00007300ff0477ac */ /* 0x000e220008000a00 */
[----:B------:R-:W-:Y:S01]  /*05a0*/  HFMA2 R5, -RZ, RZ, 1.875, 0 ;  /* 0x3f800000ff057431 */ /* 0x000fe200000001ff */
[----:B------:R-:W-:-:S04]  /*05b0*/  UISETP.LT.AND UP0, UPT, URZ, UR10, UPT ;  /* 0x0000000aff00728c */ /* 0x000fc8000bf01270 */
[----:B------:R-:W-:-:S04]  /*05c0*/  USEL UR10, URZ, UR10, !UP0 ;  /* 0x0000000aff0a7287 */ /* 0x000fc8000c000000 */
[----:B------:R-:W-:-:S06]  /*05d0*/  UIADD3 UR8, UPT, UPT, UR10, 0x1, URZ ;  /* 0x000000010a087890 */ /* 0x000fcc000fffe0ff */
[----:B------:R-:W-:Y:S01]  /*05e0*/  ISETP.LE.U32.AND P0, PT, R0, UR8, PT ;  /* 0x0000000800007c0c */ /* 0x000fe2000bf03070 */
[----:B0-----:R-:W-:-:S06]  /*05f0*/  UIMAD.WIDE.U32 UR4, UR10, 0x4, UR4 ;  /* 0x000000040a0478a5 */ /* 0x001fcc000f8e0004 */
[----:B-123--:R-:W-:Y:S02]  /*0600*/  IMAD.U32 R2, RZ, RZ, UR4 ;  /* 0x00000004ff027e24 */ /* 0x00efe4000f8e00ff */
[----:B------:R-:W-:-:S05]  /*0610*/  IMAD.U32 R3, RZ, RZ, UR5 ;  /* 0x00000005ff037e24 */ /* 0x000fca000f8e00ff */
[----:B------:R0:W-:Y:S01]  /*0620*/  STG.E desc[UR14][R2.64], R5 ;  /* 0x0000000502007986 */ /* 0x0001e2000c10190e */
[----:B------:R-:W-:Y:S05]  /*0630*/  @P0 EXIT ;  /* 0x000000000000094d */ /* 0x000fea0003800000 */
[----:B------:R-:W1:Y:S01]  /*0640*/  LDCU.128 UR4, c[0x0][0x380] ;  /* 0x00007000ff0477ac */ /* 0x000e620008000c00 */
[----:B------:R-:W-:Y:S02]  /*0650*/  USHF.L.U32 UR9, UR10, 0x2, URZ ;  /* 0x000000020a097899 */ /* 0x000fe400080006ff */
[----:B------:R-:W-:Y:S02]  /*0660*/  USHF.R.U32.HI UR11, URZ, 0x1e, UR10 ;  /* 0x0000001eff0b7899 */ /* 0x000fe4000801160a */
[----:B-1----:R-:W-:-:S04]  /*0670*/  UIADD3 UR12, UP0, UPT, UR9, UR6, URZ ;  /* 0x00000006090c7290 */ /* 0x002fc8000ff1e0ff */
[----:B------:R-:W-:Y:S02]  /*0680*/  UIADD3.X UR13, UPT, UPT, UR11, UR7, URZ, UP0, !UPT ;  /* 0x000000070b0d7290 */ /* 0x000fe400087fe4ff */
[----:B------:R-:W-:Y:S01]  /*0690*/  UIADD3 UR9, UP0, UPT, UR9, UR4, URZ ;  /* 0x0000000409097290 */ /* 0x000fe2000ff1e0ff */
[----:B0-----:R-:W-:-:S03]  /*06a0*/  IMAD.U32 R2, RZ, RZ, UR12 ;  /* 0x0000000cff027e24 */ /* 0x001fc6000f8e00ff */
[----:B------:R-:W-:Y:S01]  /*06b0*/  UIADD3.X UR11, UPT, UPT, UR11, UR5, URZ, UP0, !UPT ;  /* 0x000000050b0b7290 */ /* 0x000fe200087fe4ff */
[----:B------:R-:W-:Y:S02]  /*06c0*/  IMAD.U32 R3, RZ, RZ, UR13 ;  /* 0x0000000dff037e24 */ /* 0x000fe4000f8e00ff */
[----:B------:R-:W-:-:S03]  /*06d0*/  IMAD.U32 R4, RZ, RZ, UR9 ;  /* 0x00000009ff047e24 */ /* 0x000fc6000f8e00ff */
[----:B------:R-:W-:Y:S01]  /*06e0*/  MOV R5, UR11 ;  /* 0x0000000b00057c02 */ /* 0x000fe20008000f00 */
[----:B------:R-:W2:Y:S04]  /*06f0*/  LDG.E.CONSTANT R2, desc[UR14][R2.64] ;  /* 0x0000000e02027981 */ /* 0x000ea8000c1e9900 */
[----:B------:R-:W3:Y:S01]  /*0700*/  LDG.E.CONSTANT R4, desc[UR14][R4.64] ;  /* 0x0000000e04047981 */ /* 0x000ee2000c1e9900 */
[----:B------:R-:W-:Y:S01]  /*0710*/  LOP3.LUT R9, RZ, UR10, RZ, 0x33, !PT ;  /* 0x0000000aff097c12 */ /* 0x000fe2000f8e33ff */
[----:B------:R-:W-:-:S04]  /*0720*/  IMAD.MOV.U32 R8, RZ, RZ, 0x0 ;  /* 0x00000000ff087424 */ /* 0x000fc800078e00ff */
[----:B------:R-:W-:-:S05]  /*0730*/  IMAD.IADD R9, R9, 0x1, R0 ;  /* 0x0000000109097824 */ /* 0x000fca00078e0200 */
[----:B------:R-:W-:Y:S01]  /*0740*/  LOP3.LUT P0, R26, R9, 0x3, RZ, 0xc0, !PT ;  /* 0x00000003091a7812 */ /* 0x000fe2000780c0ff */
[----:B------:R-:W-:Y:S01]  /*0750*/  IMAD.MOV.U32 R9, RZ, RZ, 0x3ff00000 ;  /* 0x3ff00000ff097424 */ /* 0x000fe200078e00ff */
[----:B--2---:R0:W1:Y:S08]  /*0760*/  F2F.F64.F32 R6, R2 ;  /* 0x0000000200067310 */ /* 0x0040700000201800 */
[----:B---3--:R0:W2:Y:S03]  /*0770*/  F2F.F64.F32 R16, R4 ;  /* 0x0000000400107310 */ /* 0x0080a60000201800 */
[----:B------:R-:W-:Y:S05]  /*0780*/  @!P0 BRA `(.L_x_81) ;  /* 0x0000000400208947 */ /* 0x000fea0003800000 */
[----:B------:R-:W3:Y:S01]  /*0790*/  LDCU.64 UR12, c[0x0][0x398] ;  /* 0x00007300ff0c77ac */ /* 0x000ee20008000a00 */
[----:B------:R-:W-:Y:S02]  /*07a0*/  HFMA2 R9, -RZ, RZ, 1.984375, 0 ;  /* 0x3ff00000ff097431 */ /* 0x000fe400000001ff */
[----:B------:R-:W-:Y:S01]  /*07b0*/  IMAD.MOV R26, RZ, RZ, -R26 ;  /* 0x000000ffff1a7224 */ /* 0x000fe200078e0a1a */
[----:B------:R-:W-:Y:S01]  /*07c0*/  UMOV UR8, 0x4 ;  /* 0x0000000400087882 */ /* 0x000fe20000000000 */
[----:B------:R-:W-:Y:S01]  /*07d0*/  UMOV UR9, 0x0 ;  /* 0x0000000000097882 */ /* 0x000fe20000000000 */
[----:B------:R-:W-:Y:S01]  /*07e0*/  IMAD.MOV.U32 R8, RZ, RZ, 0x0 ;  /* 0x00000000ff087424 */ /* 0x000fe200078e00ff */
[----:B------:R-:W-:-:S04]  /*07f0*/  UIMAD.WIDE.U32 UR8, UR10, 0x4, UR8 ;  /* 0x000000040a0878a5 */ /* 0x000fc8000f8e0008 */
[----:B------:R-:W-:Y:S02]  /*0800*/  UIADD3 UR11, UP1, UPT, UR8, UR6, URZ ;  /* 0x00000006080b7290 */ /* 0x000fe4000ff3e0ff */
[----:B------:R-:W-:Y:S02]  /*0810*/  UIADD3 UR6, UP2, UPT, UR8, UR4, URZ ;  /* 0x0000000408067290 */ /* 0x000fe4000ff5e0ff */
[----:B------:R-:W-:Y:S02]  /*0820*/  UIADD3.X UR7, UPT, UPT, UR9, UR7, URZ, UP1, !UPT ;  /* 0x0000000709077290 */ /* 0x000fe40008ffe4ff */
[----:B------:R-:W-:Y:S02]  /*0830*/  UIADD3.X UR5, UPT, UPT, UR9, UR5, URZ, UP2, !UPT ;  /* 0x0000000509057290 */ /* 0x000fe400097fe4ff */
[----:B---3--:R-:W-:-:S04]  /*0840*/  UIADD3 UR12, UP0, UPT, UR8, UR12, URZ ;  /* 0x0000000c080c7290 */ /* 0x008fc8000ff1e0ff */
[----:B------:R-:W-:Y:S02]  /*0850*/  UIADD3.X UR4, UPT, UPT, UR9, UR13, URZ, UP0, !UPT ;  /* 0x0000000d09047290 */ /* 0x000fe400087fe4ff */
[----:B------:R-:W-:-:S04]  /*0860*/  IMAD.U32 R10, RZ, RZ, UR12 ;  /* 0x0000000cff0a7e24 */ /* 0x000fc8000f8e00ff */
[----:B------:R-:W-:Y:S01]  /*0870*/  IMAD.U32 R11, RZ, RZ, UR4 ;  /* 0x00000004ff0b7e24 */ /* 0x000fe2000f8e00ff */
[----:B------:R-:W-:-:S06]  /*0880*/  UMOV UR4, UR10 ;  /* 0x0000000a00047c82 */ /* 0x000fcc0008000000 */
.L_x_86:
[----:B0-----:R-:W-:Y:S01]  /*0890*/  IMAD.U32 R4, RZ, RZ, UR11 ;  /* 0x0000000bff047e24 */ /* 0x001fe2000f8e00ff */
[----:B------:R-:W-:Y:S01]  /*08a0*/  MOV R2, UR6 ;  /* 0x0000000600027c02 */ /* 0x000fe20008000f00 */
[----:B------:R-:W-:Y:S02]  /*08b0*/  IMAD.U32 R5, RZ, RZ, UR7 ;  /* 0x00000007ff057e24 */ /* 0x000fe4000f8e00ff */
[----:B------:R-:W-:-:S03]  /*08c0*/  IMAD.U32 R3, RZ, RZ, UR5 ;  /* 0x00000005ff037e24 */ /* 0x000fc6000f8e00ff */
[----:B------:R-:W3:Y:S04]  /*08d0*/  LDG.E.CONSTANT R4, desc[UR14][R4.64] ;  /* 0x0000000e04047981 */ /* 0x000ee8000c1e9900 */
[----:B----4-:R-:W4:Y:S01]  /*08e0*/  LDG.E.CONSTANT R27, desc[UR14][R2.64] ;  /* 0x0000000e021b7981 */ /* 0x010f22000c1e9900 */
[----:B------:R-:W-:-:S05]  /*08f0*/  VIADD R26, R26, 0x1 ;  /* 0x000000011a1a7836 */ /* 0x000fca0000000000 */
[----:B------:R-:W-:Y:S02]  /*0900*/  ISETP.NE.AND P2, PT, R26, RZ, PT ;  /* 0x000000ff1a00720c */ /* 0x000fe40003f45270 */
[----:B---3--:R-:W-:-:S04]  /*0910*/  FSETP.NE.AND P0, PT, |R4|, +INF , PT ;  /* 0x7f8000000400780b */ /* 0x008fc80003f05200 */
[----:B----4-:R-:W-:-:S13]  /*0920*/  FSETP.EQU.OR P0, PT, |R27|, +INF , !P0 ;  /* 0x7f8000001b00780b */ /* 0x010fda000470a600 */
[----:B-12---:R-:W-:-:S06]  /*0930*/  DSETP.EQU.OR P1, PT, |R16|, +INF , P0 ;  /* 0x7ff000001000742a */ /* 0x006fcc000072a600 */
[----:B-1----:R-:W-:-:S14]  /*0940*/  DSETP.EQU.OR P1, PT, |R6|, +INF , P1 ;  /* 0x7ff000000600742a */ /* 0x002fdc0000f2a600 */
[----:B------:R-:W-:Y:S05]  /*0950*/  @P1 BRA `(.L_x_82) ;  /* 0x0000000000781947 */ /* 0x000fea0003800000 */
[----:B------:R-:W0:Y:S02]  /*0960*/  F2F.F64.F32 R12, R4 ;  /* 0x00000004000c7310 */ /* 0x000e240000201800 */
[----:B0-----:R-:W-:-:S14]  /*0970*/  DSETP.GEU.AND P0, PT, R6, R12, PT ;  /* 0x0000000c0600722a */ /* 0x001fdc0003f0e000 */
[----:B------:R-:W-:Y:S05]  /*0980*/  @P0 BRA `(.L_x_83) ;  /* 0x0000000000540947 */ /* 0x000fea0003800000 */
[----:B------:R-:W0:Y:S01]  /*0990*/  MUFU.RCP64H R3, R17 ;  /* 0x0000001100037308 */ /* 0x000e220000001800 */
[----:B------:R-:W-:-:S07]  /*09a0*/  IMAD.MOV.U32 R2, RZ, RZ, 0x1 ;  /* 0x00000001ff027424 */ /* 0x000fce00078e00ff */
        /* <DEDUP_REMOVED lines=15> */
[----:B------:R-:W-:Y:S05]  /*0aa0*/  CALL.REL.NOINC `($__internal_1_$__cuda_sm20_div_rn_f64_full) ;  /* 0x0000000c00e07944 */ /* 0x000fea0003c00000 */
[----:B------:R-:W-:Y:S01]  /*0ab0*/  IMAD.MOV.U32 R2, RZ, RZ, R24 ;  /* 0x000000ffff027224 */ /* 0x000fe200078e0018 */
[----:B------:R-:W-:-:S07]  /*0ac0*/  MOV R3, R25 ;  /* 0x0000001900037202 */ /* 0x000fce0000000f00 */
.L_x_84:
[----:B------:R-:W-:-:S11]  /*0ad0*/  DFMA R8, R8, R2, R8 ;  /* 0x000000020808722b */ /* 0x000fd60000000008 */
.L_x_83:
[----:B------:R-:W0:Y:S01]  /*0ae0*/  F2F.F32.F64 R3, R8 ;  /* 0x0000000800037310 */ /* 0x000e220000301000 */
[----:B------:R-:W-:Y:S02]  /*0af0*/  IMAD.MOV.U32 R6, RZ, RZ, R12 ;  /* 0x000000ffff067224 */ /* 0x000fe400078e000c */
[----:B------:R-:W-:-:S05]  /*0b00*/  IMAD.MOV.U32 R7, RZ, RZ, R13 ;  /* 0x000000ffff077224 */ /* 0x000fca00078e000d */
[----:B------:R3:W4:Y:S01]  /*0b10*/  F2F.F64.F32 R16, R27 ;  /* 0x0000001b00107310 */ /* 0x0007220000201800 */
[----:B0-----:R3:W-:Y:S01]  /*0b20*/  STG.E desc[UR14][R10.64], R3 ;  /* 0x000000030a007986 */ /* 0x0017e2000c10190e */
[----:B------:R-:W-:Y:S05]  /*0b30*/  BRA `(.L_x_85) ;  /* 0x0000000000107947 */ /* 0x000fea0003800000 */
.L_x_82:
[----:B------:R-:W-:Y:S01]  /*0b40*/  IMAD.MOV.U32 R3, RZ, RZ, 0x7fc00000 ;  /* 0x7fc00000ff037424 */ /* 0x000fe200078e00ff */
[----:B------:R0:W1:Y:S04]  /*0b50*/  @!P0 F2F.F64.F32 R16, R27 ;  /* 0x0000001b00108310 */ /* 0x0000680000201800 */
[----:B------:R0:W-:Y:S04]  /*0b60*/  STG.E desc[UR14][R10.64], R3 ;  /* 0x000000030a007986 */ /* 0x0001e8000c10190e */
[----:B------:R0:W2:Y:S02]  /*0b70*/  @!P0 F2F.F64.F32 R6, R4 ;  /* 0x0000000400068310 */ /* 0x0000a40000201800 */
.L_x_85:
[----:B------:R-:W-:Y:S01]  /*0b80*/  UIADD3 UR11, UP0, UPT, UR11, 0x4, URZ ;  /* 0x000000040b0b7890 */ /* 0x000fe2000ff1e0ff */
[----:B0--3--:R-:W-:Y:S01]  /*0b90*/  IADD3 R10, P0, PT, R10, 0x4, RZ ;  /* 0x000000040a0a7810 */ /* 0x009fe20007f1e0ff */
[----:B------:R-:W-:Y:S02]  /*0ba0*/  UIADD3 UR6, UP1, UPT, UR6, 0x4, URZ ;  /* 0x0000000406067890 */ /* 0x000fe4000ff3e0ff */
[----:B------:R-:W-:Y:S02]  /*0bb0*/  UIADD3 UR4, UPT, UPT, UR4, 0x1, URZ ;  /* 0x0000000104047890 */ /* 0x000fe4000fffe0ff */
[----:B------:R-:W-:Y:S01]  /*0bc0*/  UIADD3.X UR7, UPT, UPT, URZ, UR7, URZ, UP0, !UPT ;  /* 0x00000007ff077290 */ /* 0x000fe200087fe4ff */
[----:B------:R-:W-:Y:S01]  /*0bd0*/  IMAD.X R11, RZ, RZ, R11, P0 ;  /* 0x000000ffff0b7224 */ /* 0x000fe200000e060b */
[----:B------:R-:W-:Y:S01]  /*0be0*/  UIADD3.X UR5, UPT, UPT, URZ, UR5, URZ, UP1, !UPT ;  /* 0x00000005ff057290 */ /* 0x000fe20008ffe4ff */
[----:B------:R-:W-:Y:S11]  /*0bf0*/  @P2 BRA `(.L_x_86) ;  /* 0xfffffffc00242947 */ /* 0x000ff6000383ffff */
[----:B------:R-:W-:-:S12]  /*0c00*/  UIADD3 UR8, UPT, UPT, UR4, 0x1, URZ ;  /* 0x0000000104087890 */ /* 0x000fd8000fffe0ff */
.L_x_81:
[----:B------:R-:W3:Y:S02]  /*0c10*/  LDCU UR16, c[0x0][0x390] ;  /* 0x00007200ff1077ac */ /* 0x000ee40008000800 */
[----:B---3--:R-:W-:-:S04]  /*0c20*/  UIADD3 UR4, UPT, UPT, -UR10, -0x2, UR16 ;  /* 0xfffffffe0a047890 */ /* 0x008fc8000fffe110 */
[----:B------:R-:W-:-:S06]  /*0c30*/  UISETP.GE.U32.AND UP0, UPT, UR4, 0x3, UPT ;  /* 0x000000030400788c */ /* 0x000fcc000bf06070 */
[----:B------:R-:W-:-:S13]  /*0c40*/  PLOP3.LUT P0, PT, PT, PT, UP0, 0x80, 0x8 ;  /* 0x000000000008781c */ /* 0x000fda0003f0f008 */
[----:B------:R-:W-:Y:S05]  /*0c50*/  @!P0 EXIT ;  /* 0x000000000000894d */ /* 0x000fea0003800000 */
[----:B------:R-:W3:Y:S01]  /*0c60*/  LDCU.128 UR20, c[0x0][0x380] ;  /* 0x00007000ff1477ac */ /* 0x000ee20008000c00 */
[----:B------:R-:W5:Y:S01]  /*0c70*/  LDCU.64 UR18, c[0x0][0x398] ;  /* 0x00007300ff1277ac */ /* 0x000f620008000a00 */
[----:B------:R-:W-:Y:S01]  /*0c80*/  UMOV UR4, 0x8 ;  /* 0x0000000800047882 */ /* 0x000fe20000000000 */
[----:B------:R-:W-:Y:S01]  /*0c90*/  UMOV UR5, 0x0 ;  /* 0x0000000000057882 */ /* 0x000fe20000000000 */
[----:B------:R-:W-:Y:S02]  /*0ca0*/  UIADD3 UR10, UPT, UPT, UR8, -UR16, URZ ;  /* 0x80000010080a7290 */ /* 0x000fe4000fffe0ff */
[----:B------:R-:W-:-:S04]  /*0cb0*/  UIMAD.WIDE.U32 UR4, UR8, 0x4, UR4 ;  /* 0x00000004080478a5 */ /* 0x000fc8000f8e0004 */
[----:B---3--:R-:W-:Y:S02]  /*0cc0*/  UIADD3 UR12, UP0, UPT, UR4, UR20, URZ ;  /* 0x00000014040c7290 */ /* 0x008fe4000ff1e0ff */
[----:B------:R-:W-:Y:S02]  /*0cd0*/  UIADD3 UR6, UP1, UPT, UR4, UR22, URZ ;  /* 0x0000001604067290 */ /* 0x000fe4000ff3e0ff */
[----:B-----5:R-:W-:Y:S02]  /*0ce0*/  UIADD3 UR11, UP2, UPT, UR4, UR18, URZ ;  /* 0x00000012040b7290 */ /* 0x020fe4000ff5e0ff */
[----:B------:R-:W-:Y:S02]  /*0cf0*/  UIADD3.X UR13, UPT, UPT, UR5, UR21, URZ, UP0, !UPT ;  /* 0x00000015050d7290 */ /* 0x000fe400087fe4ff */
[----:B------:R-:W-:Y:S02]  /*0d00*/  UIADD3.X UR7, UPT, UPT, UR5, UR23, URZ, UP1, !UPT ;  /* 0x0000001705077290 */ /* 0x000fe40008ffe4ff */
[----:B------:R-:W-:-:S12]  /*0d10*/  UIADD3.X UR9, UPT, UPT, UR5, UR19, URZ, UP2, !UPT ;  /* 0x0000001305097290 */ /* 0x000fd800097fe4ff */
.L_x_103:
[----:B0--3--:R-:W-:Y:S01]  /*0d20*/  MOV R2, UR6 ;  /* 0x0000000600027c02 */ /* 0x009fe20008000f00 */
[----:B------:R-:W-:Y:S01]  /*0d30*/  IMAD.U32 R3, RZ, RZ, UR7 ;  /* 0x00000007ff037e24 */ /* 0x000fe2000f8e00ff */
[----:B------:R-:W-:Y:S01]  /*0d40*/  UMOV UR4, UR12 ;  /* 0x0000000c00047c82 */ /* 0x000fe20008000000 */
[----:B------:R-:W-:Y:S01]  /*0d50*/  UMOV UR5, UR13 ;  /* 0x0000000d00057c82 */ /* 0x000fe20008000000 */
[----:B------:R-:W-:Y:S02]  /*0d60*/  IMAD.U32 R10, RZ, RZ, UR4 ;  /* 0x00000004ff0a7e24 */ /* 0x000fe4000f8e00ff */
[----:B------:R-:W-:Y:S01]  /*0d70*/  IMAD.U32 R11, RZ, RZ, UR5 ;  /* 0x00000005ff0b7e24 */ /* 0x000fe2000f8e00ff */
[----:B------:R-:W3:Y:S04]  /*0d80*/  LDG.E.CONSTANT R0, desc[UR14][R2.64+-0x8] ;  /* 0xfffff80e02007981 */ /* 0x000ee8000c1e9900 */
[----:B------:R-:W5:Y:S01]  /*0d90*/  LDG.E.CONSTANT R10, desc[UR14][R10.64+-0x8] ;  /* 0xfffff80e0a0a7981 */ /* 0x000f62000c1e9900 */
[----:B------:R-:W-:Y:S01]  /*0da0*/  UIADD3 UR10, UPT, UPT, UR10, 0x4, URZ ;  /* 0x000000040a0a7890 */ /* 0x000fe2000fffe0ff */
[----:B------:R-:W-:-:S03]  /*0db0*/  UMOV UR8, UR11 ;  /* 0x0000000b00087c82 */ /* 0x000fc60008000000 */
[----:B------:R-:W-:Y:S01]  /*0dc0*/  UISETP.NE.AND UP3, UPT, UR10, URZ, UPT ;  /* 0x000000ff0a00728c */ /* 0x000fe2000bf65270 */
[----:B---3--:R-:W-:-:S04]  /*0dd0*/  FSETP.NE.AND P0, PT, |R0|, +INF , PT ;  /* 0x7f8000000000780b */ /* 0x008fc80003f05200 */
[----:B-----5:R-:W-:-:S13]  /*0de0*/  FSETP.EQU.OR P1, PT, |R10|, +INF , !P0 ;  /* 0x7f8000000a00780b */ /* 0x020fda000472a600 */
[----:B-12-4-:R-:W-:-:S06]  /*0df0*/  DSETP.EQU.OR P0, PT, |R16|, +INF , P1 ;  /* 0x7ff000001000742a */ /* 0x016fcc0000f0a600 */
[----:B------:R-:W-:-:S14]  /*0e00*/  DSETP.EQU.OR P0, PT, |R6|, +INF , P0 ;  /* 0x7ff000000600742a */ /* 0x000fdc000070a600 */
[----:B------:R-:W-:Y:S05]  /*0e10*/  @P0 BRA `(.L_x_87) ;  /* 0x0000000000780947 */ /* 0x000fea0003800000 */
[----:B------:R-:W0:Y:S02]  /*0e20*/  F2F.F64.F32 R12, R0 ;  /* 0x00000000000c7310 */ /* 0x000e240000201800 */
[----:B0-----:R-:W-:-:S14]  /*0e30*/  DSETP.GEU.AND P0, PT, R6, R12, PT ;  /* 0x0000000c0600722a */ /* 0x001fdc0003f0e000 */
[----:B------:R-:W-:Y:S05]  /*0e40*/  @P0 BRA `(.L_x_88) ;  /* 0x0000000000540947 */ /* 0x000fea0003800000 */
[----:B------:R-:W0:Y:S01]  /*0e50*/  MUFU.RCP64H R5, R17 ;  /* 0x0000001100057308 */ /* 0x000e220000001800 */
[----:B------:R-:W-:-:S06]  /*0e60*/  IMAD.MOV.U32 R4, RZ, RZ, 0x1 ;  /* 0x00000001ff047424 */ /* 0x000fcc00078e00ff */
[----:B0-----:R-:W-:-:S08]  /*0e70*/  DFMA R2, -R16, R4, 1 ;  /* 0x3ff000001002742b */ /* 0x001fd00000000104 */
[----:B------:R-:W-:Y:S02]  /*0e80*/  DFMA R6, R2, R2, R2 ;  /* 0x000000020206722b */ /* 0x000fe40000000002 */
[----:B------:R-:W0:Y:S06]  /*0e90*/  F2F.F64.F32 R2, R10 ;  /* 0x0000000a00027310 */ /* 0x000e2c0000201800 */
[----:B------:R-:W-:-:S08]  /*0ea0*/  DFMA R6, R4, R6, R4 ;  /* 0x000000060406722b */ /* 0x000fd00000000004 */
[C---:B------:R-:W-:Y:S02]  /*0eb0*/  DFMA R4, -R16.reuse, R6, 1 ;  /* 0x3ff000001004742b */ /* 0x040fe40000000106 */
[----:B0-----:R-:W-:-:S06]  /*0ec0*/  DADD R18, -R16, R2 ;  /* 0x0000000010127229 */ /* 0x001fcc0000000102 */
[----:B------:R-:W-:-:S04]  /*0ed0*/  DFMA R6, R6, R4, R6 ;  /* 0x000000040606722b */ /* 0x000fc80000000006 */
[----:B------:R-:W-:-:S04]  /*0ee0*/  FSETP.GEU.AND P1, PT, |R19|, 6.5827683646048100446e-37, PT ;  /* 0x036000001300780b */ /* 0x000fc80003f2e200 */
        /* <DEDUP_REMOVED lines=8> */
[----:B------:R-:W-:Y:S01]  /*0f70*/  MOV R2, R24 ;  /* 0x0000001800027202 */ /* 0x000fe20000000f00 */
[----:B------:R-:W-:-:S07]  /*0f80*/  IMAD.MOV.U32 R3, RZ, RZ, R25 ;  /* 0x000000ffff037224 */ /* 0x000fce00078e0019 */
.L_x_89:
[----:B------:R-:W-:-:S11]  /*0f90*/  DFMA R8, R8, R2, R8 ;  /* 0x000000020808722b */ /* 0x000fd60000000008 */
.L_x_88:
[----:B------:R-:W0:Y:S01]  /*0fa0*/  F2F.F32.F64 R5, R8 ;  /* 0x0000000800057310 */ /* 0x000e220000301000 */
[----:B------:R-:W-:Y:S02]  /*0fb0*/  IMAD.U32 R2, RZ, RZ, UR8 ;  /* 0x00000008ff027e24 */ /* 0x000fe4000f8e00ff */
[----:B------:R-:W-:-:S05]  /*0fc0*/  IMAD.U32 R3, RZ, RZ, UR9 ;  /* 0x00000009ff037e24 */ /* 0x000fca000f8e00ff */
[----:B------:R1:W2:Y:S01]  /*0fd0*/  F2F.F64.F32 R16, R10 ;  /* 0x0000000a00107310 */ /* 0x0002a20000201800 */
[----:B0-----:R1:W-:Y:S01]  /*0fe0*/  STG.E desc[UR14][R2.64+-0x8], R5 ;  /* 0xfffff80502007986 */ /* 0x0013e2000c10190e */
[----:B------:R-:W-:Y:S05]  /*0ff0*/  BRA `(.L_x_90) ;  /* 0x0000000000207947 */ /* 0x000fea0003800000 */
.L_x_87:
[----:B------:R-:W-:Y:S01]  /*1000*/  IMAD.MOV.U32 R5, RZ, RZ, 0x7fc00000 ;  /* 0x7fc00000ff057424 */ /* 0x000fe200078e00ff */
[----:B------:R-:W-:Y:S01]  /*1010*/  MOV R2, UR8 ;  /* 0x0000000800027c02 */ /* 0x000fe20008000f00 */
[----:B------:R-:W-:Y:S01]  /*1020*/  IMAD.U32 R3, RZ, RZ, UR9 ;  /* 0x00000009ff037e24 */ /* 0x000fe2000f8e00ff */
[----:B------:R0:W3:Y:S01]  /*1030*/  @!P1 F2F.F64.F32 R16, R10 ;  /* 0x0000000a00109310 */ /* 0x0000e20000201800 */
[----:B------:R-:W-:Y:S02]  /*1040*/  IMAD.MOV.U32 R12, RZ, RZ, R6 ;  /* 0x000000ffff0c7224 */ /* 0x000fe400078e0006 */
[----:B------:R-:W-:Y:S01]  /*1050*/  IMAD.MOV.U32 R13, RZ, RZ, R7 ;  /* 0x000000ffff0d7224 */ /* 0x000fe200078e0007 */
[----:B------:R0:W-:Y:S05]  /*1060*/  STG.E desc[UR14][R2.64+-0x8], R5 ;  /* 0xfffff80502007986 */ /* 0x0001ea000c10190e */
[----:B------:R0:W4:Y:S02]  /*1070*/  @!P1 F2F.F64.F32 R12, R0 ;  /* 0x00000000000c9310 */ /* 0x0001240000201800 */
.L_x_90:
[----:B01----:R-:W-:Y:S01]  /*1080*/  IMAD.U32 R2, RZ, RZ, UR6 ;  /* 0x00000006ff027e24 */ /* 0x003fe2000f8e00ff */
[----:B------:R-:W-:Y:S01]  /*1090*/  MOV R3, UR7 ;  /* 0x0000000700037c02 */ /* 0x000fe20008000f00 */
[----:B------:R-:W-:Y:S02]  /*10a0*/  IMAD.U32 R10, RZ, RZ, UR4 ;  /* 0x00000004ff0a7e24 */ /* 0x000fe4000f8e00ff */
[----:B------:R-:W-:Y:S02]  /*10b0*/  IMAD.U32 R11, RZ, RZ, UR5 ;  /* 0x00000005ff0b7e24 */ /* 0x000fe4000f8e00ff */
[----:B------:R-:W5:Y:S04]  /*10c0*/  LDG.E.CONSTANT R0, desc[UR14][R2.64+-0x4] ;  /* 0xfffffc0e02007981 */ /* 0x000f68000c1e9900 */
[----:B------:R-:W2:Y:S01]  /*10d0*/  LDG.E.CONSTANT R10, desc[UR14][R10.64+-0x4] ;  /* 0xfffffc0e0a0a7981 */ /* 0x000ea2000c1e9900 */
[----:B-----5:R-:W-:-:S04]  /*10e0*/  FSETP.NE.AND P0, PT, |R0|, +INF , PT ;  /* 0x7f8000000000780b */ /* 0x020fc80003f05200 */
[----:B--2---:R-:W-:-:S13]  /*10f0*/  FSETP.EQU.OR P1, PT, |R10|, +INF , !P0 ;  /* 0x7f8000000a00780b */ /* 0x004fda000472a600 */
[----:B---3--:R-:W-:-:S06]  /*1100*/  DSETP.EQU.OR P0, PT, |R16|, +INF , P1 ;  /* 0x7ff000001000742a */ /* 0x008fcc0000f0a600 */
[----:B----4-:R-:W-:-:S14]  /*1110*/  DSETP.EQU.OR P0, PT, |R12|, +INF , P0 ;  /* 0x7ff000000c00742a */ /* 0x010fdc000070a600 */
        /* <DEDUP_REMOVED lines=24> */
.L_x_93:
[----:B------:R-:W-:-:S11]  /*12a0*/  DFMA R8, R8, R2, R8 ;  /* 0x000000020808722b */ /* 0x000fd60000000008 */
.L_x_92:
[----:B------:R-:W0:Y:S01]  /*12b0*/  F2F.F32.F64 R5, R8 ;  /* 0x0000000800057310 */ /* 0x000e220000301000 */
[----:B------:R-:W-:Y:S02]  /*12c0*/  IMAD.U32 R2, RZ, RZ, UR8 ;  /* 0x00000008ff027e24 */ /* 0x000fe4000f8e00ff */
[----:B------:R-:W-:-:S05]  /*12d0*/  IMAD.U32 R3, RZ, RZ, UR9 ;  /* 0x00000009ff037e24 */ /* 0x000fca000f8e00ff */
[----:B------:R3:W4:Y:S01]  /*12e0*/  F2F.F64.F32 R16, R10 ;  /* 0x0000000a00107310 */ /* 0x0007220000201800 */
[----:B0-----:R3:W-:Y:S01]  /*12f0*/  STG.E desc[UR14][R2.64+-0x4], R5 ;  /* 0xfffffc0502007986 */ /* 0x0017e2000c10190e */
[----:B------:R-:W-:Y:S05]  /*1300*/  BRA `(.L_x_94) ;  /* 0x0000000000207947 */ /* 0x000fea0003800000 */
.L_x_91:
[----:B------:R-:W-:Y:S01]  /*1310*/  IMAD.MOV.U32 R5, RZ, RZ, 0x7fc00000 ;  /* 0x7fc00000ff057424 */ /* 0x000fe200078e00ff */
[----:B------:R-:W-:Y:S01]  /*1320*/  MOV R3, UR9 ;  /* 0x0000000900037c02 */ /* 0x000fe20008000f00 */
[----:B------:R-:W-:Y:S01]  /*1330*/  IMAD.U32 R2, RZ, RZ, UR8 ;  /* 0x00000008ff027e24 */ /* 0x000fe2000f8e00ff */
[----:B------:R0:W1:Y:S01]  /*1340*/  @!P1 F2F.F64.F32 R16, R10 ;  /* 0x0000000a00109310 */ /* 0x0000620000201800 */
[----:B------:R-:W-:Y:S02]  /*1350*/  IMAD.MOV.U32 R6, RZ, RZ, R12 ;  /* 0x000000ffff067224 */ /* 0x000fe400078e000c */
[----:B------:R-:W-:Y:S01]  /*1360*/  IMAD.MOV.U32 R7, RZ, RZ, R13 ;  /* 0x000000ffff077224 */ /* 0x000fe200078e000d */
[----:B------:R0:W-:Y:S05]  /*1370*/  STG.E desc[UR14][R2.64+-0x4], R5 ;  /* 0xfffffc0502007986 */ /* 0x0001ea000c10190e */
[----:B------:R0:W2:Y:S02]  /*1380*/  @!P1 F2F.F64.F32 R6, R0 ;  /* 0x0000000000069310 */ /* 0x0000a40000201800 */
.L_x_94:
[----:B0--3--:R-:W-:Y:S01]  /*1390*/  IMAD.U32 R2, RZ, RZ, UR6 ;  /* 0x00000006ff027e24 */ /* 0x009fe2000f8e00ff */
[----:B------:R-:W-:Y:S01]  /*13a0*/  MOV R12, UR4 ;  /* 0x00000004000c7c02 */ /* 0x000fe20008000f00 */
[----:B------:R-:W-:Y:S02]  /*13b0*/  IMAD.U32 R3, RZ, RZ, UR7 ;  /* 0x00000007ff037e24 */ /* 0x000fe4000f8e00ff */
[----:B------:R-:W-:-:S03]  /*13c0*/  IMAD.U32 R13, RZ, RZ, UR5 ;  /* 0x00000005ff0d7e24 */ /* 0x000fc6000f8e00ff */
[----:B------:R-:W3:Y:S04]  /*13d0*/  LDG.E.CONSTANT R0, desc[UR14][R2.64] ;  /* 0x0000000e02007981 */ /* 0x000ee8000c1e9900 */
[----:B------:R-:W5:Y:S01]  /*13e0*/  LDG.E.CONSTANT R12, desc[UR14][R12.64] ;  /* 0x0000000e0c0c7981 */ /* 0x000f62000c1e9900 */
[----:B---3--:R-:W-:-:S04]  /*13f0*/  FSETP.NE.AND P0, PT, |R0|, +INF , PT ;  /* 0x7f8000000000780b */ /* 0x008fc80003f05200 */
[----:B-----5:R-:W-:-:S13]  /*1400*/  FSETP.EQU.OR P1, PT, |R12|, +INF , !P0 ;  /* 0x7f8000000c00780b */ /* 0x020fda000472a600 */
[----:B-1--4-:R-:W-:-:S06]  /*1410*/  DSETP.EQU.OR P0, PT, |R16|, +INF , P1 ;  /* 0x7ff000001000742a */ /* 0x012fcc0000f0a600 */
[----:B--2---:R-:W-:-:S14]  /*1420*/  DSETP.EQU.OR P0, PT, |R6|, +INF , P0 ;  /* 0x7ff000000600742a */ /* 0x004fdc000070a600 */
        /* <DEDUP_REMOVED lines=22> */
[----:B------:R-:W-:Y:S02]  /*1590*/  IMAD.MOV.U32 R2, RZ, RZ, R24 ;  /* 0x000000ffff027224 */ /* 0x000fe400078e0018 */
[----:B------:R-:W-:-:S07]  /*15a0*/  IMAD.MOV.U32 R3, RZ, RZ, R25 ;  /* 0x000000ffff037224 */ /* 0x000fce00078e0019 */
.L_x_97:
[----:B------:R-:W-:-:S11]  /*15b0*/  DFMA R8, R8, R2, R8 ;  /* 0x000000020808722b */ /* 0x000fd60000000008 */
.L_x_96:
[----:B------:R-:W0:Y:S01]  /*15c0*/  F2F.F32.F64 R5, R8 ;  /* 0x0000000800057310 */ /* 0x000e220000301000 */
[----:B------:R-:W-:Y:S01]  /*15d0*/  MOV R2, UR8 ;  /* 0x0000000800027c02 */ /* 0x000fe20008000f00 */
[----:B------:R-:W-:-:S06]  /*15e0*/  IMAD.U32 R3, RZ, RZ, UR9 ;  /* 0x00000009ff037e24 */ /* 0x000fcc000f8e00ff */
[----:B------:R1:W2:Y:S01]  /*15f0*/  F2F.F64.F32 R16, R12 ;  /* 0x0000000c00107310 */ /* 0x0002a20000201800 */
[----:B0-----:R1:W-:Y:S01]  /*1600*/  STG.E desc[UR14][R2.64], R5 ;  /* 0x0000000502007986 */ /* 0x0013e2000c10190e */
[----:B------:R-:W-:Y:S05]  /*1610*/  BRA `(.L_x_98) ;  /* 0x0000000000207947 */ /* 0x000fea0003800000 */
.L_x_95:
[----:B------:R-:W-:Y:S01]  /*1620*/  IMAD.MOV.U32 R5, RZ, RZ, 0x7fc00000 ;  /* 0x7fc00000ff057424 */ /* 0x000fe200078e00ff */
[----:B------:R-:W-:Y:S01]  /*1630*/  MOV R10, R6 ;  /* 0x00000006000a7202 */ /* 0x000fe20000000f00 */
[----:B------:R-:W-:Y:S01]  /*1640*/  IMAD.U32 R2, RZ, RZ, UR8 ;  /* 0x00000008ff027e24 */ /* 0x000fe2000f8e00ff */
[----:B------:R0:W3:Y:S01]  /*1650*/  @!P1 F2F.F64.F32 R16, R12 ;  /* 0x0000000c00109310 */ /* 0x0000e20000201800 */
[----:B------:R-:W-:Y:S02]  /*1660*/  IMAD.U32 R3, RZ, RZ, UR9 ;  /* 0x00000009ff037e24 */ /* 0x000fe4000f8e00ff */
[----:B------:R-:W-:-:S03]  /*1670*/  IMAD.MOV.U32 R11, RZ, RZ, R7 ;  /* 0x000000ffff0b7224 */ /* 0x000fc600078e0007 */
[----:B------:R0:W-:Y:S03]  /*1680*/  STG.E desc[UR14][R2.64], R5 ;  /* 0x0000000502007986 */ /* 0x0001e6000c10190e */
[----:B------:R0:W4:Y:S02]  /*1690*/  @!P1 F2F.F64.F32 R10, R0 ;  /* 0x00000000000a9310 */ /* 0x0001240000201800 */
.L_x_98:
[----:B01----:R-:W-:Y:S01]  /*16a0*/  IMAD.U32 R2, RZ, RZ, UR6 ;  /* 0x00000006ff027e24 */ /* 0x003fe2000f8e00ff */
[----:B------:R-:W-:Y:S01]  /*16b0*/  MOV R13, UR5 ;  /* 0x00000005000d7c02 */ /* 0x000fe20008000f00 */
[----:B------:R-:W-:Y:S02]  /*16c0*/  IMAD.U32 R3, RZ, RZ, UR7 ;  /* 0x00000007ff037e24 */ /* 0x000fe4000f8e00ff */
[----:B------:R-:W-:-:S03]  /*16d0*/  IMAD.U32 R12, RZ, RZ, UR4 ;  /* 0x00000004ff0c7e24 */ /* 0x000fc6000f8e00ff */
        /* <DEDUP_REMOVED lines=30> */
.L_x_101:
[----:B------:R-:W-:-:S11]  /*18c0*/  DFMA R8, R8, R2, R8 ;  /* 0x000000020808722b */ /* 0x000fd60000000008 */
.L_x_100:
[----:B------:R-:W0:Y:S01]  /*18d0*/  F2F.F32.F64 R5, R8 ;  /* 0x0000000800057310 */ /* 0x000e220000301000 */
[----:B------:R-:W-:Y:S01]  /*18e0*/  IMAD.U32 R2, RZ, RZ, UR8 ;  /* 0x00000008ff027e24 */ /* 0x000fe2000f8e00ff */
[----:B------:R-:W-:-:S06]  /*18f0*/  MOV R3, UR9 ;  /* 0x0000000900037c02 */ /* 0x000fcc0008000f00 */
[----:B------:R3:W4:Y:S01]  /*1900*/  F2F.F64.F32 R16, R12 ;  /* 0x0000000c00107310 */ /* 0x0007220000201800 */
[----:B0-----:R3:W-:Y:S01]  /*1910*/  STG.E desc[UR14][R2.64+0x4], R5 ;  /* 0x0000040502007986 */ /* 0x0017e2000c10190e */
[----:B------:R-:W-:Y:S05]  /*1920*/  BRA `(.L_x_102) ;  /* 0x0000000000207947 */ /* 0x000fea0003800000 */
.L_x_99:
[----:B------:R-:W-:Y:S01]  /*1930*/  IMAD.MOV.U32 R5, RZ, RZ, 0x7fc00000 ;  /* 0x7fc00000ff057424 */ /* 0x000fe200078e00ff */
[----:B------:R-:W-:Y:S01]  /*1940*/  MOV R7, R11 ;  /* 0x0000000b00077202 */ /* 0x000fe20000000f00 */
[----:B------:R-:W-:Y:S01]  /*1950*/  IMAD.U32 R2, RZ, RZ, UR8 ;  /* 0x00000008ff027e24 */ /* 0x000fe2000f8e00ff */
[----:B------:R0:W1:Y:S01]  /*1960*/  @!P1 F2F.F64.F32 R16, R12 ;  /* 0x0000000c00109310 */ /* 0x0000620000201800 */
[----:B------:R-:W-:Y:S02]  /*1970*/  IMAD.U32 R3, RZ, RZ, UR9 ;  /* 0x00000009ff037e24 */ /* 0x000fe4000f8e00ff */
[----:B------:R-:W-:-:S03]  /*1980*/  IMAD.MOV.U32 R6, RZ, RZ, R10 ;  /* 0x000000ffff067224 */ /* 0x000fc600078e000a */
[----:B------:R0:W-:Y:S03]  /*1990*/  STG.E desc[UR14][R2.64+0x4], R5 ;  /* 0x0000040502007986 */ /* 0x0001e6000c10190e */
[----:B------:R0:W2:Y:S02]  /*19a0*/  @!P1 F2F.F64.F32 R6, R0 ;  /* 0x0000000000069310 */ /* 0x0000a40000201800 */
.L_x_102:
[----:B------:R-:W-:Y:S02]  /*19b0*/  UIADD3 UR12, UP0, UPT, UR4, 0x10, URZ ;  /* 0x00000010040c7890 */ /* 0x000fe4000ff1e0ff */
[----:B------:R-:W-:Y:S02]  /*19c0*/  UIADD3 UR6, UP1, UPT, UR6, 0x10, URZ ;  /* 0x0000001006067890 */ /* 0x000fe4000ff3e0ff */
[----:B------:R-:W-:Y:S02]  /*19d0*/  UIADD3 UR11, UP2, UPT, UR8, 0x10, URZ ;  /* 0x00000010080b7890 */ /* 0x000fe4000ff5e0ff */
[----:B------:R-:W-:Y:S02]  /*19e0*/  UIADD3.X UR13, UPT, UPT, URZ, UR5, URZ, UP0, !UPT ;  /* 0x00000005ff0d7290 */ /* 0x000fe400087fe4ff */
[----:B------:R-:W-:Y:S02]  /*19f0*/  UIADD3.X UR7, UPT, UPT, URZ, UR7, URZ, UP1, !UPT ;  /* 0x00000007ff077290 */ /* 0x000fe40008ffe4ff */
[----:B------:R-:W-:Y:S01]  /*1a00*/  UIADD3.X UR9, UPT, UPT, URZ, UR9, URZ, UP2, !UPT ;  /* 0x00000009ff097290 */ /* 0x000fe200097fe4ff */
[----:B------:R-:W-:Y:S11]  /*1a10*/  BRA.U UP3, `(.L_x_103) ;  /* 0xfffffff103c07547 */ /* 0x000ff6000b83ffff */
[----:B------:R-:W-:Y:S05]  /*1a20*/  EXIT ;  /* 0x000000000000794d */ /* 0x000fea0003800000 */
        .weak           $__internal_1_$__cuda_sm20_div_rn_f64_full
        .type           $__internal_1_$__cuda_sm20_div_rn_f64_full,@function
        .size           $__internal_1_$__cuda_sm20_div_rn_f64_full,(.L_x_111 - $__internal_1_$__cuda_sm20_div_rn_f64_full)
$__internal_1_$__cuda_sm20_div_rn_f64_full:
[C---:B------:R-:W-:Y:S01]  /*1a30*/  FSETP.GEU.AND P0, PT, |R17|.reuse, 1.469367938527859385e-39, PT ;  /* 0x001000001100780b */ /* 0x040fe20003f0e200 */
[----:B------:R-:W-:Y:S01]  /*1a40*/  IMAD.MOV.U32 R2, RZ, RZ, 0x1 ;  /* 0x00000001ff027424 */ /* 0x000fe200078e00ff */
[C---:B------:R-:W-:Y:S02]  /*1a50*/  LOP3.LUT R14, R17.reuse, 0x800fffff, RZ, 0xc0, !PT ;  /* 0x800fffff110e7812 */ /* 0x040fe400078ec0ff */
[----:B------:R-:W-:Y:S02]  /*1a60*/  LOP3.LUT R5, R17, 0x7ff00000, RZ, 0xc0, !PT ;  /* 0x7ff0000011057812 */ /* 0x000fe400078ec0ff */
[----:B------:R-:W-:Y:S01]  /*1a70*/  LOP3.LUT R15, R14, 0x3ff00000, RZ, 0xfc, !PT ;  /* 0x3ff000000e0f7812 */ /* 0x000fe200078efcff */
[----:B------:R-:W-:Y:S01]  /*1a80*/  IMAD.MOV.U32 R14, RZ, RZ, R16 ;  /* 0x000000ffff0e7224 */ /* 0x000fe200078e0010 */
[----:B------:R-:W-:-:S05]  /*1a90*/  MOV R20, R18 ;  /* 0x0000001200147202 */ /* 0x000fca0000000f00 */
[----:B------:R-:W-:-:S06]  /*1aa0*/  @!P0 DMUL R14, R16, 8.98846567431157953865e+307 ;  /* 0x7fe00000100e8828 */ /* 0x000fcc0000000000 */
[----:B------:R-:W0:Y:S02]  /*1ab0*/  MUFU.RCP64H R3, R15 ;  /* 0x0000000f00037308 */ /* 0x000e240000001800 */
[----:B0-----:R-:W-:-:S08]  /*1ac0*/  DFMA R24, R2, -R14, 1 ;  /* 0x3ff000000218742b */ /* 0x001fd0000000080e */
[----:B------:R-:W-:-:S08]  /*1ad0*/  DFMA R24, R24, R24, R24 ;  /* 0x000000181818722b */ /* 0x000fd00000000018 */
[----:B------:R-:W-:Y:S01]  /*1ae0*/  DFMA R24, R2, R24, R2 ;  /* 0x000000180218722b */ /* 0x000fe20000000002 */
[----:B------:R-:W-:Y:S01]  /*1af0*/  LOP3.LUT R2, R19, 0x7ff00000, RZ, 0xc0, !PT ;  /* 0x7ff0000013027812 */ /* 0x000fe200078ec0ff */
[----:B------:R-:W-:-:S03]  /*1b00*/  IMAD.MOV.U32 R3, RZ, RZ, 0x1ca00000 ;  /* 0x1ca00000ff037424 */ /* 0x000fc600078e00ff */
[----:B------:R-:W-:Y:S01]  /*1b10*/  ISETP.GE.U32.AND P1, PT, R2, R5, PT ;  /* 0x000000050200720c */ /* 0x000fe20003f26070 */
[----:B------:R-:W-:Y:S02]  /*1b20*/  IMAD.MOV.U32 R4, RZ, RZ, R2 ;  /* 0x000000ffff047224 */ /* 0x000fe400078e0002 */
[----:B------:R-:W-:Y:S01]  /*1b30*/  DFMA R22, R24, -R14, 1 ;  /* 0x3ff000001816742b */ /* 0x000fe2000000080e */
[----:B------:R-:W-:Y:S02]  /*1b40*/  SEL R21, R3, 0x63400000, !P1 ;  /* 0x6340000003157807 */ /* 0x000fe40004800000 */
[----:B------:R-:W-:Y:S02]  /*1b50*/  FSETP.GEU.AND P1, PT, |R19|, 1.469367938527859385e-39, PT ;  /* 0x001000001300780b */ /* 0x000fe40003f2e200 */
[----:B------:R-:W-:-:S03]  /*1b60*/  LOP3.LUT R21, R21, 0x800fffff, R19, 0xf8, !PT ;  /* 0x800fffff15157812 */ /* 0x000fc600078ef813 */
[----:B------:R-:W-:-:S08]  /*1b70*/  DFMA R24, R24, R22, R24 ;  /* 0x000000161818722b */ /* 0x000fd00000000018 */
[----:B------:R-:W-:Y:S05]  /*1b80*/  @P1 BRA `(.L_x_104) ;  /* 0x0000000000201947 */ /* 0x000fea0003800000 */
[----:B------:R-:W-:Y:S01]  /*1b90*/  LOP3.LUT R23, R17, 0x7ff00000, RZ, 0xc0, !PT ;  /* 0x7ff0000011177812 */ /* 0x000fe200078ec0ff */
[----:B------:R-:W-:-:S03]  /*1ba0*/  IMAD.MOV.U32 R22, RZ, RZ, RZ ;  /* 0x000000ffff167224 */ /* 0x000fc600078e00ff */
[----:B------:R-:W-:-:S04]  /*1bb0*/  ISETP.GE.U32.AND P1, PT, R2, R23, PT ;  /* 0x000000170200720c */ /* 0x000fc80003f26070 */
[----:B------:R-:W-:-:S04]  /*1bc0*/  SEL R23, R3, 0x63400000, !P1 ;  /* 0x6340000003177807 */ /* 0x000fc80004800000 */
[----:B------:R-:W-:-:S04]  /*1bd0*/  LOP3.LUT R23, R23, 0x80000000, R19, 0xf8, !PT ;  /* 0x8000000017177812 */ /* 0x000fc800078ef813 */
[----:B------:R-:W-:-:S06]  /*1be0*/  LOP3.LUT R23, R23, 0x100000, RZ, 0xfc, !PT ;  /* 0x0010000017177812 */ /* 0x000fcc00078efcff */
[----:B------:R-:W-:-:S10]  /*1bf0*/  DFMA R20, R20, 2, -R22 ;  /* 0x400000001414782b */ /* 0x000fd40000000816 */
[----:B------:R-:W-:-:S07]  /*1c00*/  LOP3.LUT R4, R21, 0x7ff00000, RZ, 0xc0, !PT ;  /* 0x7ff0000015047812 */ /* 0x000fce00078ec0ff */
.L_x_104:
[----:B------:R-:W-:Y:S01]  /*1c10*/  DMUL R28, R24, R20 ;  /* 0x00000014181c7228 */ /* 0x000fe20000000000 */
[----:B------:R-:W-:-:S07]  /*1c20*/  @!P0 LOP3.LUT R5, R15, 0x7ff00000, RZ, 0xc0, !PT ;  /* 0x7ff000000f058812 */ /* 0x000fce00078ec0ff */
[----:B------:R-:W-:-:S08]  /*1c30*/  DFMA R22, R28, -R14, R20 ;  /* 0x8000000e1c16722b */ /* 0x000fd00000000014 */
[----:B------:R-:W-:Y:S01]  /*1c40*/  DFMA R22, R24, R22, R28 ;  /* 0x000000161816722b */ /* 0x000fe2000000001c */
[----:B------:R-:W-:Y:S02]  /*1c50*/  VIADD R24, R4, 0xffffffff ;  /* 0xffffffff04187836 */ /* 0x000fe40000000000 */
[----:B------:R-:W-:-:S03]  /*1c60*/  VIADD R25, R5, 0xffffffff ;  /* 0xffffffff05197836 */ /* 0x000fc60000000000 */
[----:B------:R-:W-:-:S04]  /*1c70*/  ISETP.GT.U32.AND P0, PT, R24, 0x7feffffe, PT ;  /* 0x7feffffe1800780c */ /* 0x000fc80003f04070 */
[----:B------:R-:W-:-:S13]  /*1c80*/  ISETP.GT.U32.OR P0, PT, R25, 0x7feffffe, P0 ;  /* 0x7feffffe1900780c */ /* 0x000fda0000704470 */
[----:B------:R-:W-:Y:S05]  /*1c90*/  @P0 BRA `(.L_x_105) ;  /* 0x00000000006c0947 */ /* 0x000fea0003800000 */
[----:B------:R-:W-:-:S04]  /*1ca0*/  LOP3.LUT R5, R17, 0x7ff00000, RZ, 0xc0, !PT ;  /* 0x7ff0000011057812 */ /* 0x000fc800078ec0ff */
[CC--:B------:R-:W-:Y:S02]  /*1cb0*/  VIADDMNMX R4, R2.reuse, -R5.reuse, 0xb9600000, !PT ;  /* 0xb960000002047446 */ /* 0x0c0fe40007800905 */
[----:B------:R-:W-:Y:S02]  /*1cc0*/  ISETP.GE.U32.AND P0, PT, R2, R5, PT ;  /* 0x000000050200720c */ /* 0x000fe40003f06070 */
[----:B------:R-:W-:Y:S02]  /*1cd0*/  VIMNMX R4, PT, PT, R4, 0x46a00000, PT ;  /* 0x46a0000004047848 */ /* 0x000fe40003fe0100 */
[----:B------:R-:W-:-:S05]  /*1ce0*/  SEL R3, R3, 0x63400000, !P0 ;  /* 0x6340000003037807 */ /* 0x000fca0004000000 */
[----:B------:R-:W-:Y:S02]  /*1cf0*/  IMAD.IADD R3, R4, 0x1, -R3 ;  /* 0x0000000104037824 */ /* 0x000fe400078e0a03 */
[----:B------:R-:W-:-:S03]  /*1d00*/  IMAD.MOV.U32 R4, RZ, RZ, RZ ;  /* 0x000000ffff047224 */ /* 0x000fc600078e00ff */
[----:B------:R-:W-:-:S06]  /*1d10*/  IADD3 R5, PT, PT, R3, 0x7fe00000, RZ ;  /* 0x7fe0000003057810 */ /* 0x000fcc0007ffe0ff */
[----:B------:R-:W-:-:S10]  /*1d20*/  DMUL R24, R22, R4 ;  /* 0x0000000416187228 */ /* 0x000fd40000000000 */
[----:B------:R-:W-:-:S13]  /*1d30*/  FSETP.GTU.AND P0, PT, |R25|, 1.469367938527859385e-39, PT ;  /* 0x001000001900780b */ /* 0x000fda0003f0c200 */
[----:B------:R-:W-:Y:S05]  /*1d40*/  @P0 BRA `(.L_x_106) ;  /* 0x0000000000940947 */ /* 0x000fea0003800000 */
[----:B------:R-:W-:-:S06]  /*1d50*/  DFMA R14, R22, -R14, R20 ;  /* 0x8000000e160e722b */ /* 0x000fcc0000000014 */
[----:B------:R-:W-:-:S04]  /*1d60*/  IMAD.MOV.U32 R14, RZ, RZ, RZ ;  /* 0x000000ffff0e7224 */ /* 0x000fc800078e00ff */
[C---:B------:R-:W-:Y:S02]  /*1d70*/  FSETP.NEU.AND P0, PT, R15.reuse, RZ, PT ;  /* 0x000000ff0f00720b */ /* 0x040fe40003f0d000 */
[----:B------:R-:W-:-:S04]  /*1d80*/  LOP3.LUT R17, R15, 0x80000000, R17, 0x48, !PT ;  /* 0x800000000f117812 */ /* 0x000fc800078e4811 */
[----:B------:R-:W-:-:S07]  /*1d90*/  LOP3.LUT R15, R17, R5, RZ, 0xfc, !PT ;  /* 0x00000005110f7212 */ /* 0x000fce00078efcff */
[----:B------:R-:W-:Y:S05]  /*1da0*/  @!P0 BRA `(.L_x_106) ;  /* 0x00000000007c8947 */ /* 0x000fea0003800000 */
[----:B------:R-:W-:Y:S01]  /*1db0*/  IMAD.MOV R5, RZ, RZ, -R3 ;  /* 0x000000ffff057224 */ /* 0x000fe200078e0a03 */
[----:B------:R-:W-:Y:S01]  /*1dc0*/  DMUL.RP R14, R22, R14 ;  /* 0x0000000e160e7228 */ /* 0x000fe20000008000 */
[----:B------:R-:W-:Y:S01]  /*1dd0*/  IMAD.MOV.U32 R4, RZ, RZ, RZ ;  /* 0x000000ffff047224 */ /* 0x000fe200078e00ff */
[----:B------:R-:W-:-:S05]  /*1de0*/  IADD3 R3, PT, PT, -R3, -0x43300000, RZ ;  /* 0xbcd0000003037810 */ /* 0x000fca0007ffe1ff */
[----:B------:R-:W-:-:S03]  /*1df0*/  DFMA R4, R24, -R4, R22 ;  /* 0x800000041804722b */ /* 0x000fc60000000016 */
[----:B------:R-:W-:-:S07]  /*1e00*/  LOP3.LUT R17, R15, R17, RZ, 0x3c, !PT ;  /* 0x000000110f117212 */ /* 0x000fce00078e3cff */
[----:B------:R-:W-:-:S04]  /*1e10*/  FSETP.NEU.AND P0, PT, |R5|, R3, PT ;  /* 0x000000030500720b */ /* 0x000fc80003f0d200 */
[----:B------:R-:W-:Y:S02]  /*1e20*/  FSEL R24, R14, R24, !P0 ;  /* 0x000000180e187208 */ /* 0x000fe40004000000 */
[----:B------:R-:W-:Y:S01]  /*1e30*/  FSEL R25, R17, R25, !P0 ;  /* 0x0000001911197208 */ /* 0x000fe20004000000 */
[----:B------:R-:W-:Y:S06]  /*1e40*/  BRA `(.L_x_106) ;  /* 0x0000000000547947 */ /* 0x000fec0003800000 */
.L_x_105:
        /* <DEDUP_REMOVED lines=12> */
[----:B------:R-:W-:Y:S02]  /*1f10*/  @!P0 IMAD.MOV.U32 R24, RZ, RZ, RZ ;  /* 0x000000ffff188224 */ /* 0x000fe400078e00ff */
[----:B------:R-:W-:Y:S02]  /*1f20*/  @P0 IMAD.MOV.U32 R24, RZ, RZ, RZ ;  /* 0x000000ffff180224 */ /* 0x000fe400078e00ff */
[----:B------:R-:W-:Y:S01]  /*1f30*/  @P0 IMAD.MOV.U32 R25, RZ, RZ, R2 ;  /* 0x000000ffff190224 */ /* 0x000fe200078e0002 */
[----:B------:R-:W-:Y:S06]  /*1f40*/  BRA `(.L_x_106) ;  /* 0x0000000000147947 */ /* 0x000fec0003800000 */
.L_x_108:
[----:B------:R-:W-:Y:S02]  /*1f50*/  LOP3.LUT R25, R17, 0x80000, RZ, 0xfc, !PT ;  /* 0x0008000011197812 */ /* 0x000fe400078efcff */
[----:B------:R-:W-:Y:S01]  /*1f60*/  MOV R24, R16 ;  /* 0x0000001000187202 */ /* 0x000fe20000000f00 */
[----:B------:R-:W-:Y:S06]  /*1f70*/  BRA `(.L_x_106) ;  /* 0x0000000000087947 */ /* 0x000fec0003800000 */
.L_x_107:
[----:B------:R-:W-:Y:S01]  /*1f80*/  LOP3.LUT R25, R19, 0x80000, RZ, 0xfc, !PT ;  /* 0x0008000013197812 */ /* 0x000fe200078efcff */
[----:B------:R-:W-:-:S07]  /*1f90*/  IMAD.MOV.U32 R24, RZ, RZ, R18 ;  /* 0x000000ffff187224 */ /* 0x000fce00078e0012 */
.L_x_106:
[----:B------:R-:W-:Y:S02]  /*1fa0*/  IMAD.MOV.U32 R2, RZ, RZ, R0 ;  /* 0x000000ffff027224 */ /* 0x000fe400078e0000 */
[----:B------:R-:W-:-:S04]  /*1fb0*/  IMAD.MOV.U32 R3, RZ, RZ, 0x0 ;  /* 0x00000000ff037424 */ /* 0x000fc800078e00ff */
[----:B------:R-:W-:Y:S05]  /*1fc0*/  RET.REL.NODEC R2 `(pvi_build_scale_f32) ;  /* 0xffffffe0020c7950 */ /* 0x000fea0003c3ffff */
.L_x_109:
        /* <DEDUP_REMOVED lines=11> */
.L_x_111:


//--------------------- .nv.shared.reserved.0     --------------------------
	.section	.nv.shared.reserved.0,"aw",@nobits
	.weak		__nv_reservedSMEM_offset_0_alias
	.size		__nv_reservedSMEM_offset_0_alias, 0, 64
	.other		__nv_reservedSMEM_offset_0_alias,@"STO_CUDA_RESERVED_SHARED STV_DEFAULT"
__nv_reservedSMEM_offset_0_alias:
	.zero		0
	.zero		64


//--------------------- .nv.constant0.pvi_many_series_one_param_f32 --------------------------
	.section	.nv.constant0.pvi_many_series_one_param_f32,"a",@progbits
	.sectionflags	@""
	.align	4
.nv.constant0.pvi_many_series_one_param_f32:
	.zero		944


//--------------------- .nv.constant0.pvi_apply_scale_batch_f32 --------------------------
	.section	.nv.constant0.pvi_apply_scale_batch_f32,"a",@progbits
	.sectionflags	@""
	.align	4
.nv.constant0.pvi_apply_scale_batch_f32:
	.zero		936


//--------------------- .nv.constant0.pvi_build_scale_f32 --------------------------
	.section	.nv.constant0.pvi_build_scale_f32,"a",@progbits
	.sectionflags	@""
	.align	4
.nv.constant0.pvi_build_scale_f32:
	.zero		928


//--------------------- SYMBOLS --------------------------

	.type		.nv.reservedSmem.offset0,@object
	.size		.nv.reservedSmem.offset0,0x4
